//
// Generated by NVIDIA NVVM Compiler
//
// Compiler Build ID: CL-36424714
// Cuda compilation tools, release 13.0, V13.0.88
// Based on NVVM 20.0.0
//

.version 9.0
.target sm_100
.address_size 64

	// .globl	_Z25hadamard_columns_baselinePKfPf
.extern .shared .align 16 .b8 smem_baseline[];
.extern .shared .align 16 .b8 smem[];

.visible .entry _Z25hadamard_columns_baselinePKfPf(
	.param .u64 .ptr .align 1 _Z25hadamard_columns_baselinePKfPf_param_0,
	.param .u64 .ptr .align 1 _Z25hadamard_columns_baselinePKfPf_param_1
)
{
	.reg .pred 	%p<40>;
	.reg .b16 	%rs<6>;
	.reg .b32 	%r<234>;
	.reg .b32 	%f<51>;
	.reg .b64 	%rd<25>;

	ld.param.u64 	%rd3, [_Z25hadamard_columns_baselinePKfPf_param_0];
	ld.param.u64 	%rd4, [_Z25hadamard_columns_baselinePKfPf_param_1];
	cvta.to.global.u64 	%rd1, %rd3;
	cvta.to.global.u64 	%rd2, %rd4;
	mov.u32 	%r80, %ctaid.x;
	shl.b32 	%r1, %r80, 2;
	mov.u32 	%r228, %tid.x;
	setp.gt.u32 	%p1, %r1, 4095;
	@%p1 bra 	$L__BB0_65;
	mov.u32 	%r3, %ntid.x;
	add.s32 	%r81, %r228, %r3;
	cvt.u16.u32 	%rs2, %r81;
	xor.b16  	%rs3, %rs2, 4095;
	cvt.u16.u32 	%rs4, %r3;
	div.u16 	%rs5, %rs3, %rs4;
	and.b16  	%rs1, %rs5, 3;
	cvt.u32.u16 	%r4, %rs1;
	setp.eq.s16 	%p2, %rs1, 2;
	mov.u32 	%r212, %r228;
	@%p2 bra 	$L__BB0_6;
	mov.b32 	%r211, 0;
	mov.u32 	%r212, %r228;
$L__BB0_3:
	.pragma "nounroll";
	shr.u32 	%r83, %r212, 10;
	add.s32 	%r7, %r83, %r1;
	setp.gt.u32 	%p3, %r7, 4095;
	@%p3 bra 	$L__BB0_5;
	and.b32  	%r84, %r212, 1023;
	shl.b32 	%r85, %r7, 10;
	or.b32  	%r86, %r85, %r84;
	mul.wide.u32 	%rd5, %r86, 4;
	add.s64 	%rd6, %rd1, %rd5;
	ld.global.f32 	%f1, [%rd6];
	shl.b32 	%r87, %r212, 2;
	mov.u32 	%r88, smem_baseline;
	add.s32 	%r89, %r88, %r87;
	st.shared.f32 	[%r89], %f1;
$L__BB0_5:
	add.s32 	%r212, %r212, %r3;
	add.s32 	%r211, %r211, 1;
	xor.b32  	%r90, %r211, %r4;
	setp.ne.s32 	%p4, %r90, 2;
	@%p4 bra 	$L__BB0_3;
$L__BB0_6:
	mov.u32 	%r96, smem_baseline;
$L__BB0_7:
	shr.u32 	%r91, %r212, 10;
	add.s32 	%r12, %r91, %r1;
	setp.gt.u32 	%p5, %r12, 4095;
	@%p5 bra 	$L__BB0_9;
	and.b32  	%r92, %r212, 1023;
	shl.b32 	%r93, %r12, 10;
	or.b32  	%r94, %r93, %r92;
	mul.wide.u32 	%rd7, %r94, 4;
	add.s64 	%rd8, %rd1, %rd7;
	ld.global.f32 	%f2, [%rd8];
	shl.b32 	%r95, %r212, 2;
	add.s32 	%r97, %r96, %r95;
	st.shared.f32 	[%r97], %f2;
$L__BB0_9:
	add.s32 	%r13, %r212, %r3;
	shr.u32 	%r98, %r13, 10;
	add.s32 	%r14, %r98, %r1;
	setp.gt.u32 	%p6, %r14, 4095;
	@%p6 bra 	$L__BB0_11;
	and.b32  	%r99, %r13, 1023;
	shl.b32 	%r100, %r14, 10;
	or.b32  	%r101, %r100, %r99;
	mul.wide.u32 	%rd9, %r101, 4;
	add.s64 	%rd10, %rd1, %rd9;
	ld.global.f32 	%f3, [%rd10];
	shl.b32 	%r102, %r13, 2;
	add.s32 	%r104, %r96, %r102;
	st.shared.f32 	[%r104], %f3;
$L__BB0_11:
	add.s32 	%r15, %r13, %r3;
	shr.u32 	%r105, %r15, 10;
	add.s32 	%r16, %r105, %r1;
	setp.gt.u32 	%p7, %r16, 4095;
	@%p7 bra 	$L__BB0_13;
	and.b32  	%r106, %r15, 1023;
	shl.b32 	%r107, %r16, 10;
	or.b32  	%r108, %r107, %r106;
	mul.wide.u32 	%rd11, %r108, 4;
	add.s64 	%rd12, %rd1, %rd11;
	ld.global.f32 	%f4, [%rd12];
	shl.b32 	%r109, %r15, 2;
	add.s32 	%r111, %r96, %r109;
	st.shared.f32 	[%r111], %f4;
$L__BB0_13:
	add.s32 	%r17, %r15, %r3;
	shr.u32 	%r112, %r17, 10;
	add.s32 	%r18, %r112, %r1;
	setp.gt.u32 	%p8, %r18, 4095;
	@%p8 bra 	$L__BB0_15;
	and.b32  	%r113, %r17, 1023;
	shl.b32 	%r114, %r18, 10;
	or.b32  	%r115, %r114, %r113;
	mul.wide.u32 	%rd13, %r115, 4;
	add.s64 	%rd14, %rd1, %rd13;
	ld.global.f32 	%f5, [%rd14];
	shl.b32 	%r116, %r17, 2;
	add.s32 	%r118, %r96, %r116;
	st.shared.f32 	[%r118], %f5;
$L__BB0_15:
	add.s32 	%r212, %r17, %r3;
	setp.lt.u32 	%p9, %r212, 4096;
	@%p9 bra 	$L__BB0_7;
	bar.sync 	0;
	shl.b32 	%r120, %r228, 3;
	add.s32 	%r20, %r96, %r120;
	shl.b32 	%r21, %r3, 3;
	mov.b32 	%r214, 0;
$L__BB0_17:
	add.s32 	%r122, %r1, %r214;
	setp.gt.u32 	%p10, %r122, 4095;
	@%p10 bra 	$L__BB0_49;
	setp.gt.u32 	%p11, %r228, 511;
	shl.b32 	%r23, %r214, 12;
	@%p11 bra 	$L__BB0_21;
	add.s32 	%r215, %r20, %r23;
	mov.u32 	%r216, %r228;
$L__BB0_20:
	ld.shared.v2.f32 	{%f6, %f7}, [%r215];
	add.f32 	%f8, %f6, %f7;
	sub.f32 	%f9, %f6, %f7;
	st.shared.v2.f32 	[%r215], {%f8, %f9};
	add.s32 	%r216, %r216, %r3;
	add.s32 	%r215, %r215, %r21;
	setp.lt.u32 	%p12, %r216, 512;
	@%p12 bra 	$L__BB0_20;
$L__BB0_21:
	add.s32 	%r29, %r96, %r23;
	setp.gt.u32 	%p13, %r228, 511;
	bar.sync 	0;
	@%p13 bra 	$L__BB0_24;
	mov.u32 	%r217, %r228;
$L__BB0_23:
	and.b32  	%r124, %r217, 1;
	shl.b32 	%r125, %r217, 1;
	and.b32  	%r126, %r125, 1073741820;
	or.b32  	%r127, %r124, %r126;
	shl.b32 	%r128, %r127, 2;
	add.s32 	%r129, %r29, %r128;
	ld.shared.f32 	%f10, [%r129];
	ld.shared.f32 	%f11, [%r129+8];
	add.f32 	%f12, %f10, %f11;
	st.shared.f32 	[%r129], %f12;
	sub.f32 	%f13, %f10, %f11;
	st.shared.f32 	[%r129+8], %f13;
	add.s32 	%r217, %r217, %r3;
	setp.lt.u32 	%p14, %r217, 512;
	@%p14 bra 	$L__BB0_23;
$L__BB0_24:
	setp.gt.u32 	%p15, %r228, 511;
	bar.sync 	0;
	@%p15 bra 	$L__BB0_27;
	mov.u32 	%r218, %r228;
$L__BB0_26:
	and.b32  	%r130, %r218, 3;
	shl.b32 	%r131, %r218, 1;
	and.b32  	%r132, %r131, 1073741816;
	or.b32  	%r133, %r130, %r132;
	shl.b32 	%r134, %r133, 2;
	add.s32 	%r135, %r29, %r134;
	ld.shared.f32 	%f14, [%r135];
	ld.shared.f32 	%f15, [%r135+16];
	add.f32 	%f16, %f14, %f15;
	st.shared.f32 	[%r135], %f16;
	sub.f32 	%f17, %f14, %f15;
	st.shared.f32 	[%r135+16], %f17;
	add.s32 	%r218, %r218, %r3;
	setp.lt.u32 	%p16, %r218, 512;
	@%p16 bra 	$L__BB0_26;
$L__BB0_27:
	setp.gt.u32 	%p17, %r228, 511;
	bar.sync 	0;
	@%p17 bra 	$L__BB0_30;
	mov.u32 	%r219, %r228;
$L__BB0_29:
	and.b32  	%r136, %r219, 7;
	shl.b32 	%r137, %r219, 1;
	and.b32  	%r138, %r137, 1073741808;
	or.b32  	%r139, %r136, %r138;
	shl.b32 	%r140, %r139, 2;
	add.s32 	%r141, %r29, %r140;
	ld.shared.f32 	%f18, [%r141];
	ld.shared.f32 	%f19, [%r141+32];
	add.f32 	%f20, %f18, %f19;
	st.shared.f32 	[%r141], %f20;
	sub.f32 	%f21, %f18, %f19;
	st.shared.f32 	[%r141+32], %f21;
	add.s32 	%r219, %r219, %r3;
	setp.lt.u32 	%p18, %r219, 512;
	@%p18 bra 	$L__BB0_29;
$L__BB0_30:
	setp.gt.u32 	%p19, %r228, 511;
	bar.sync 	0;
	@%p19 bra 	$L__BB0_33;
	mov.u32 	%r220, %r228;
$L__BB0_32:
	and.b32  	%r142, %r220, 15;
	shl.b32 	%r143, %r220, 1;
	and.b32  	%r144, %r143, 1073741792;
	or.b32  	%r145, %r142, %r144;
	shl.b32 	%r146, %r145, 2;
	add.s32 	%r147, %r29, %r146;
	ld.shared.f32 	%f22, [%r147];
	ld.shared.f32 	%f23, [%r147+64];
	add.f32 	%f24, %f22, %f23;
	st.shared.f32 	[%r147], %f24;
	sub.f32 	%f25, %f22, %f23;
	st.shared.f32 	[%r147+64], %f25;
	add.s32 	%r220, %r220, %r3;
	setp.lt.u32 	%p20, %r220, 512;
	@%p20 bra 	$L__BB0_32;
$L__BB0_33:
	setp.gt.u32 	%p21, %r228, 511;
	bar.sync 	0;
	@%p21 bra 	$L__BB0_36;
	mov.u32 	%r221, %r228;
$L__BB0_35:
	and.b32  	%r148, %r221, 31;
	shl.b32 	%r149, %r221, 1;
	and.b32  	%r150, %r149, 1073741760;
	or.b32  	%r151, %r148, %r150;
	shl.b32 	%r152, %r151, 2;
	add.s32 	%r153, %r29, %r152;
	ld.shared.f32 	%f26, [%r153];
	ld.shared.f32 	%f27, [%r153+128];
	add.f32 	%f28, %f26, %f27;
	st.shared.f32 	[%r153], %f28;
	sub.f32 	%f29, %f26, %f27;
	st.shared.f32 	[%r153+128], %f29;
	add.s32 	%r221, %r221, %r3;
	setp.lt.u32 	%p22, %r221, 512;
	@%p22 bra 	$L__BB0_35;
$L__BB0_36:
	setp.gt.u32 	%p23, %r228, 511;
	bar.sync 	0;
	@%p23 bra 	$L__BB0_39;
	mov.u32 	%r222, %r228;
$L__BB0_38:
	and.b32  	%r154, %r222, 63;
	shl.b32 	%r155, %r222, 1;
	and.b32  	%r156, %r155, 1073741696;
	or.b32  	%r157, %r154, %r156;
	shl.b32 	%r158, %r157, 2;
	add.s32 	%r159, %r29, %r158;
	ld.shared.f32 	%f30, [%r159];
	ld.shared.f32 	%f31, [%r159+256];
	add.f32 	%f32, %f30, %f31;
	st.shared.f32 	[%r159], %f32;
	sub.f32 	%f33, %f30, %f31;
	st.shared.f32 	[%r159+256], %f33;
	add.s32 	%r222, %r222, %r3;
	setp.lt.u32 	%p24, %r222, 512;
	@%p24 bra 	$L__BB0_38;
$L__BB0_39:
	setp.gt.u32 	%p25, %r228, 511;
	bar.sync 	0;
	@%p25 bra 	$L__BB0_42;
	mov.u32 	%r223, %r228;
$L__BB0_41:
	and.b32  	%r160, %r223, 127;
	shl.b32 	%r161, %r223, 1;
	and.b32  	%r162, %r161, 1073741568;
	or.b32  	%r163, %r160, %r162;
	shl.b32 	%r164, %r163, 2;
	add.s32 	%r165, %r29, %r164;
	ld.shared.f32 	%f34, [%r165];
	ld.shared.f32 	%f35, [%r165+512];
	add.f32 	%f36, %f34, %f35;
	st.shared.f32 	[%r165], %f36;
	sub.f32 	%f37, %f34, %f35;
	st.shared.f32 	[%r165+512], %f37;
	add.s32 	%r223, %r223, %r3;
	setp.lt.u32 	%p26, %r223, 512;
	@%p26 bra 	$L__BB0_41;
$L__BB0_42:
	setp.gt.u32 	%p27, %r228, 511;
	bar.sync 	0;
	@%p27 bra 	$L__BB0_45;
	mov.u32 	%r224, %r228;
$L__BB0_44:
	and.b32  	%r166, %r224, 255;
	shl.b32 	%r167, %r224, 1;
	and.b32  	%r168, %r167, 1073741312;
	or.b32  	%r169, %r166, %r168;
	shl.b32 	%r170, %r169, 2;
	add.s32 	%r171, %r29, %r170;
	ld.shared.f32 	%f38, [%r171];
	ld.shared.f32 	%f39, [%r171+1024];
	add.f32 	%f40, %f38, %f39;
	st.shared.f32 	[%r171], %f40;
	sub.f32 	%f41, %f38, %f39;
	st.shared.f32 	[%r171+1024], %f41;
	add.s32 	%r224, %r224, %r3;
	setp.lt.u32 	%p28, %r224, 512;
	@%p28 bra 	$L__BB0_44;
$L__BB0_45:
	setp.gt.u32 	%p29, %r228, 511;
	bar.sync 	0;
	@%p29 bra 	$L__BB0_48;
	mov.u32 	%r225, %r228;
$L__BB0_47:
	shl.b32 	%r172, %r225, 1;
	and.b32  	%r173, %r172, 1073740800;
	add.s32 	%r174, %r225, %r173;
	shl.b32 	%r175, %r174, 2;
	add.s32 	%r176, %r29, %r175;
	ld.shared.f32 	%f42, [%r176];
	ld.shared.f32 	%f43, [%r176+2048];
	add.f32 	%f44, %f42, %f43;
	st.shared.f32 	[%r176], %f44;
	sub.f32 	%f45, %f42, %f43;
	st.shared.f32 	[%r176+2048], %f45;
	add.s32 	%r225, %r225, %r3;
	setp.lt.u32 	%p30, %r225, 512;
	@%p30 bra 	$L__BB0_47;
$L__BB0_48:
	bar.sync 	0;
$L__BB0_49:
	add.s32 	%r214, %r214, 1;
	setp.ne.s32 	%p31, %r214, 4;
	@%p31 bra 	$L__BB0_17;
	setp.eq.s16 	%p32, %rs1, 2;
	@%p32 bra 	$L__BB0_55;
	mov.b32 	%r227, 0;
$L__BB0_52:
	.pragma "nounroll";
	shr.u32 	%r178, %r228, 10;
	add.s32 	%r51, %r178, %r1;
	setp.gt.u32 	%p33, %r51, 4095;
	@%p33 bra 	$L__BB0_54;
	and.b32  	%r179, %r228, 1023;
	shl.b32 	%r180, %r228, 2;
	add.s32 	%r182, %r96, %r180;
	ld.shared.f32 	%f46, [%r182];
	shl.b32 	%r183, %r51, 10;
	or.b32  	%r184, %r183, %r179;
	mul.wide.u32 	%rd15, %r184, 4;
	add.s64 	%rd16, %rd2, %rd15;
	st.global.f32 	[%rd16], %f46;
$L__BB0_54:
	add.s32 	%r228, %r228, %r3;
	add.s32 	%r227, %r227, 1;
	xor.b32  	%r185, %r227, %r4;
	setp.ne.s32 	%p34, %r185, 2;
	@%p34 bra 	$L__BB0_52;
$L__BB0_55:
	shl.b32 	%r186, %r3, 1;
	add.s32 	%r232, %r228, %r186;
	shl.b32 	%r56, %r3, 2;
	add.s32 	%r57, %r96, %r21;
	shl.b32 	%r231, %r228, 2;
	shl.b32 	%r59, %r3, 4;
	mad.lo.s32 	%r230, %r3, 3, %r228;
	mad.lo.s32 	%r61, %r3, 12, %r96;
	add.s32 	%r62, %r96, %r56;
	add.s32 	%r229, %r3, %r228;
$L__BB0_56:
	shr.u32 	%r188, %r228, 10;
	add.s32 	%r69, %r188, %r1;
	setp.gt.u32 	%p35, %r69, 4095;
	@%p35 bra 	$L__BB0_58;
	and.b32  	%r189, %r228, 1023;
	add.s32 	%r191, %r96, %r231;
	ld.shared.f32 	%f47, [%r191];
	shl.b32 	%r192, %r69, 10;
	or.b32  	%r193, %r192, %r189;
	mul.wide.u32 	%rd17, %r193, 4;
	add.s64 	%rd18, %rd2, %rd17;
	st.global.f32 	[%rd18], %f47;
$L__BB0_58:
	shr.u32 	%r194, %r229, 10;
	add.s32 	%r70, %r194, %r1;
	setp.gt.u32 	%p36, %r70, 4095;
	@%p36 bra 	$L__BB0_60;
	and.b32  	%r195, %r229, 1023;
	add.s32 	%r196, %r62, %r231;
	ld.shared.f32 	%f48, [%r196];
	shl.b32 	%r197, %r70, 10;
	or.b32  	%r198, %r197, %r195;
	mul.wide.u32 	%rd19, %r198, 4;
	add.s64 	%rd20, %rd2, %rd19;
	st.global.f32 	[%rd20], %f48;
$L__BB0_60:
	add.s32 	%r71, %r228, %r3;
	shr.u32 	%r199, %r232, 10;
	add.s32 	%r72, %r199, %r1;
	setp.gt.u32 	%p37, %r72, 4095;
	@%p37 bra 	$L__BB0_62;
	and.b32  	%r200, %r232, 1023;
	add.s32 	%r201, %r57, %r231;
	ld.shared.f32 	%f49, [%r201];
	shl.b32 	%r202, %r72, 10;
	or.b32  	%r203, %r202, %r200;
	mul.wide.u32 	%rd21, %r203, 4;
	add.s64 	%rd22, %rd2, %rd21;
	st.global.f32 	[%rd22], %f49;
$L__BB0_62:
	add.s32 	%r73, %r71, %r3;
	shr.u32 	%r204, %r230, 10;
	add.s32 	%r74, %r204, %r1;
	setp.gt.u32 	%p38, %r74, 4095;
	@%p38 bra 	$L__BB0_64;
	and.b32  	%r205, %r230, 1023;
	add.s32 	%r206, %r61, %r231;
	ld.shared.f32 	%f50, [%r206];
	shl.b32 	%r207, %r74, 10;
	or.b32  	%r208, %r207, %r205;
	mul.wide.u32 	%rd23, %r208, 4;
	add.s64 	%rd24, %rd2, %rd23;
	st.global.f32 	[%rd24], %f50;
$L__BB0_64:
	add.s32 	%r209, %r73, %r3;
	add.s32 	%r228, %r209, %r3;
	add.s32 	%r232, %r232, %r56;
	add.s32 	%r231, %r231, %r59;
	add.s32 	%r230, %r230, %r56;
	add.s32 	%r229, %r229, %r56;
	setp.lt.u32 	%p39, %r228, 4096;
	@%p39 bra 	$L__BB0_56;
$L__BB0_65:
	ret;

}
	// .globl	_Z13gemm_baselinePKfS0_Pf
.visible .entry _Z13gemm_baselinePKfS0_Pf(
	.param .u64 .ptr .align 1 _Z13gemm_baselinePKfS0_Pf_param_0,
	.param .u64 .ptr .align 1 _Z13gemm_baselinePKfS0_Pf_param_1,
	.param .u64 .ptr .align 1 _Z13gemm_baselinePKfS0_Pf_param_2
)
{
	.reg .pred 	%p<5>;
	.reg .b32 	%r<17>;
	.reg .b32 	%f<52>;
	.reg .b64 	%rd<21>;

	ld.param.u64 	%rd7, [_Z13gemm_baselinePKfS0_Pf_param_0];
	ld.param.u64 	%rd8, [_Z13gemm_baselinePKfS0_Pf_param_1];
	ld.param.u64 	%rd9, [_Z13gemm_baselinePKfS0_Pf_param_2];
	mov.u32 	%r5, %ctaid.y;
	mov.u32 	%r6, %ntid.y;
	mov.u32 	%r7, %tid.y;
	mad.lo.s32 	%r1, %r5, %r6, %r7;
	mov.u32 	%r8, %ctaid.x;
	mov.u32 	%r9, %ntid.x;
	mov.u32 	%r10, %tid.x;
	mad.lo.s32 	%r2, %r8, %r9, %r10;
	setp.gt.u32 	%p1, %r1, 4095;
	setp.gt.s32 	%p2, %r2, 4095;
	or.pred  	%p3, %p1, %p2;
	@%p3 bra 	$L__BB1_4;
	shl.b32 	%r12, %r1, 10;
	shl.b32 	%r13, %r2, 10;
	mul.wide.u32 	%rd10, %r12, 4;
	cvta.to.global.u64 	%rd11, %rd7;
	add.s64 	%rd12, %rd10, %rd11;
	add.s64 	%rd20, %rd12, 32;
	mul.wide.s32 	%rd13, %r13, 4;
	cvta.to.global.u64 	%rd14, %rd8;
	add.s64 	%rd15, %rd13, %rd14;
	add.s64 	%rd19, %rd15, 32;
	mov.f32 	%f51, 0f00000000;
	mov.b32 	%r16, 0;
$L__BB1_2:
	ld.global.nc.f32 	%f4, [%rd20+-32];
	ld.global.nc.f32 	%f5, [%rd19+-32];
	fma.rn.f32 	%f6, %f4, %f5, %f51;
	ld.global.nc.f32 	%f7, [%rd20+-28];
	ld.global.nc.f32 	%f8, [%rd19+-28];
	fma.rn.f32 	%f9, %f7, %f8, %f6;
	ld.global.nc.f32 	%f10, [%rd20+-24];
	ld.global.nc.f32 	%f11, [%rd19+-24];
	fma.rn.f32 	%f12, %f10, %f11, %f9;
	ld.global.nc.f32 	%f13, [%rd20+-20];
	ld.global.nc.f32 	%f14, [%rd19+-20];
	fma.rn.f32 	%f15, %f13, %f14, %f12;
	ld.global.nc.f32 	%f16, [%rd20+-16];
	ld.global.nc.f32 	%f17, [%rd19+-16];
	fma.rn.f32 	%f18, %f16, %f17, %f15;
	ld.global.nc.f32 	%f19, [%rd20+-12];
	ld.global.nc.f32 	%f20, [%rd19+-12];
	fma.rn.f32 	%f21, %f19, %f20, %f18;
	ld.global.nc.f32 	%f22, [%rd20+-8];
	ld.global.nc.f32 	%f23, [%rd19+-8];
	fma.rn.f32 	%f24, %f22, %f23, %f21;
	ld.global.nc.f32 	%f25, [%rd20+-4];
	ld.global.nc.f32 	%f26, [%rd19+-4];
	fma.rn.f32 	%f27, %f25, %f26, %f24;
	ld.global.nc.f32 	%f28, [%rd20];
	ld.global.nc.f32 	%f29, [%rd19];
	fma.rn.f32 	%f30, %f28, %f29, %f27;
	ld.global.nc.f32 	%f31, [%rd20+4];
	ld.global.nc.f32 	%f32, [%rd19+4];
	fma.rn.f32 	%f33, %f31, %f32, %f30;
	ld.global.nc.f32 	%f34, [%rd20+8];
	ld.global.nc.f32 	%f35, [%rd19+8];
	fma.rn.f32 	%f36, %f34, %f35, %f33;
	ld.global.nc.f32 	%f37, [%rd20+12];
	ld.global.nc.f32 	%f38, [%rd19+12];
	fma.rn.f32 	%f39, %f37, %f38, %f36;
	ld.global.nc.f32 	%f40, [%rd20+16];
	ld.global.nc.f32 	%f41, [%rd19+16];
	fma.rn.f32 	%f42, %f40, %f41, %f39;
	ld.global.nc.f32 	%f43, [%rd20+20];
	ld.global.nc.f32 	%f44, [%rd19+20];
	fma.rn.f32 	%f45, %f43, %f44, %f42;
	ld.global.nc.f32 	%f46, [%rd20+24];
	ld.global.nc.f32 	%f47, [%rd19+24];
	fma.rn.f32 	%f48, %f46, %f47, %f45;
	ld.global.nc.f32 	%f49, [%rd20+28];
	ld.global.nc.f32 	%f50, [%rd19+28];
	fma.rn.f32 	%f51, %f49, %f50, %f48;
	add.s32 	%r16, %r16, 16;
	add.s64 	%rd20, %rd20, 64;
	add.s64 	%rd19, %rd19, 64;
	setp.ne.s32 	%p4, %r16, 1024;
	@%p4 bra 	$L__BB1_2;
	shl.b32 	%r14, %r1, 12;
	add.s32 	%r15, %r14, %r2;
	cvta.to.global.u64 	%rd16, %rd9;
	mul.wide.s32 	%rd17, %r15, 4;
	add.s64 	%rd18, %rd16, %rd17;
	st.global.f32 	[%rd18], %f51;
$L__BB1_4:
	ret;

}
	// .globl	_Z23fused_ht_gemm_pipelinedPKfS0_Pf
.visible .entry _Z23fused_ht_gemm_pipelinedPKfS0_Pf(
	.param .u64 .ptr .align 1 _Z23fused_ht_gemm_pipelinedPKfS0_Pf_param_0,
	.param .u64 .ptr .align 1 _Z23fused_ht_gemm_pipelinedPKfS0_Pf_param_1,
	.param .u64 .ptr .align 1 _Z23fused_ht_gemm_pipelinedPKfS0_Pf_param_2
)
{
	.local .align 16 .b8 	__local_depot2[64];
	.reg .b64 	%SP;
	.reg .b64 	%SPL;
	.reg .pred 	%p<96>;
	.reg .b16 	%rs<4>;
	.reg .b32 	%r<373>;
	.reg .b32 	%f<426>;
	.reg .b64 	%rd<67>;

	mov.u64 	%SPL, __local_depot2;
	ld.param.u64 	%rd9, [_Z23fused_ht_gemm_pipelinedPKfS0_Pf_param_0];
	ld.param.u64 	%rd10, [_Z23fused_ht_gemm_pipelinedPKfS0_Pf_param_1];
	ld.param.u64 	%rd11, [_Z23fused_ht_gemm_pipelinedPKfS0_Pf_param_2];
	cvta.to.global.u64 	%rd1, %rd10;
	cvta.to.global.u64 	%rd2, %rd11;
	add.u64 	%rd3, %SPL, 0;
	mov.u32 	%r1, %tid.x;
	mov.u32 	%r2, %ctaid.y;
	shl.b32 	%r3, %r2, 7;
	add.s32 	%r4, %r3, %r1;
	mov.u32 	%r5, %ctaid.x;
	shl.b32 	%r6, %r5, 2;
	sub.s32 	%r7, 1024, %r6;
	min.s32 	%r8, %r7, 4;
	mov.f32 	%f17, 0f00000000;
	st.local.v4.f32 	[%rd3], {%f17, %f17, %f17, %f17};
	st.local.v4.f32 	[%rd3+16], {%f17, %f17, %f17, %f17};
	st.local.v4.f32 	[%rd3+32], {%f17, %f17, %f17, %f17};
	st.local.v4.f32 	[%rd3+48], {%f17, %f17, %f17, %f17};
	setp.eq.s32 	%p1, %r6, 1024;
	@%p1 bra 	$L__BB2_143;
	shl.b32 	%r9, %r5, 4;
	setp.gt.s32 	%p2, %r6, 1023;
	@%p2 bra 	$L__BB2_7;
	shl.b32 	%r114, %r5, 14;
	cvt.s64.s32 	%rd4, %r114;
	mov.u32 	%r120, smem;
	mov.u32 	%r339, %r1;
$L__BB2_3:
	shr.u32 	%r115, %r339, 8;
	add.s32 	%r116, %r9, %r115;
	setp.gt.s32 	%p3, %r116, 4095;
	@%p3 bra 	$L__BB2_5;
	shl.b32 	%r118, %r339, 2;
	cvt.u64.u32 	%rd14, %r118;
	add.s64 	%rd15, %rd14, %rd4;
	shl.b64 	%rd16, %rd15, 2;
	add.s64 	%rd13, %rd9, %rd16;
	shl.b32 	%r119, %r339, 4;
	add.s32 	%r117, %r120, %r119;
	// begin inline asm
	cp.async.ca.shared.global [%r117], [%rd13], 16;
	// end inline asm
$L__BB2_5:
	add.s32 	%r11, %r339, 128;
	setp.lt.u32 	%p4, %r339, 896;
	mov.u32 	%r339, %r11;
	@%p4 bra 	$L__BB2_3;
	// begin inline asm
	cp.async.commit_group;
	// end inline asm
$L__BB2_7:
	// begin inline asm
	cp.async.wait_all;
	// end inline asm
	bar.sync 	0;
	mov.b32 	%r340, 0;
	mov.u32 	%r124, smem;
$L__BB2_8:
	add.s32 	%r122, %r9, %r340;
	setp.gt.s32 	%p5, %r122, 4095;
	@%p5 bra 	$L__BB2_40;
	setp.gt.u32 	%p6, %r1, 511;
	shl.b32 	%r123, %r340, 12;
	add.s32 	%r25, %r124, %r123;
	@%p6 bra 	$L__BB2_12;
	mov.u32 	%r341, %r1;
$L__BB2_11:
	shl.b32 	%r125, %r341, 3;
	add.s32 	%r126, %r25, %r125;
	ld.shared.v2.f32 	{%f18, %f19}, [%r126];
	add.f32 	%f20, %f18, %f19;
	sub.f32 	%f21, %f18, %f19;
	st.shared.v2.f32 	[%r126], {%f20, %f21};
	add.s32 	%r27, %r341, 128;
	setp.lt.u32 	%p7, %r341, 384;
	mov.u32 	%r341, %r27;
	@%p7 bra 	$L__BB2_11;
$L__BB2_12:
	setp.gt.u32 	%p8, %r1, 511;
	bar.sync 	0;
	@%p8 bra 	$L__BB2_15;
	mov.u32 	%r342, %r1;
$L__BB2_14:
	and.b32  	%r127, %r342, 1;
	shl.b32 	%r128, %r342, 1;
	and.b32  	%r129, %r128, 1073741820;
	or.b32  	%r130, %r127, %r129;
	shl.b32 	%r131, %r130, 2;
	add.s32 	%r132, %r25, %r131;
	ld.shared.f32 	%f22, [%r132];
	ld.shared.f32 	%f23, [%r132+8];
	add.f32 	%f24, %f22, %f23;
	st.shared.f32 	[%r132], %f24;
	sub.f32 	%f25, %f22, %f23;
	st.shared.f32 	[%r132+8], %f25;
	add.s32 	%r29, %r342, 128;
	setp.lt.u32 	%p9, %r342, 384;
	mov.u32 	%r342, %r29;
	@%p9 bra 	$L__BB2_14;
$L__BB2_15:
	setp.gt.u32 	%p10, %r1, 511;
	bar.sync 	0;
	@%p10 bra 	$L__BB2_18;
	mov.u32 	%r343, %r1;
$L__BB2_17:
	and.b32  	%r133, %r343, 3;
	shl.b32 	%r134, %r343, 1;
	and.b32  	%r135, %r134, 1073741816;
	or.b32  	%r136, %r133, %r135;
	shl.b32 	%r137, %r136, 2;
	add.s32 	%r138, %r25, %r137;
	ld.shared.f32 	%f26, [%r138];
	ld.shared.f32 	%f27, [%r138+16];
	add.f32 	%f28, %f26, %f27;
	st.shared.f32 	[%r138], %f28;
	sub.f32 	%f29, %f26, %f27;
	st.shared.f32 	[%r138+16], %f29;
	add.s32 	%r31, %r343, 128;
	setp.lt.u32 	%p11, %r343, 384;
	mov.u32 	%r343, %r31;
	@%p11 bra 	$L__BB2_17;
$L__BB2_18:
	setp.gt.u32 	%p12, %r1, 511;
	bar.sync 	0;
	@%p12 bra 	$L__BB2_21;
	mov.u32 	%r344, %r1;
$L__BB2_20:
	and.b32  	%r139, %r344, 7;
	shl.b32 	%r140, %r344, 1;
	and.b32  	%r141, %r140, 1073741808;
	or.b32  	%r142, %r139, %r141;
	shl.b32 	%r143, %r142, 2;
	add.s32 	%r144, %r25, %r143;
	ld.shared.f32 	%f30, [%r144];
	ld.shared.f32 	%f31, [%r144+32];
	add.f32 	%f32, %f30, %f31;
	st.shared.f32 	[%r144], %f32;
	sub.f32 	%f33, %f30, %f31;
	st.shared.f32 	[%r144+32], %f33;
	add.s32 	%r33, %r344, 128;
	setp.lt.u32 	%p13, %r344, 384;
	mov.u32 	%r344, %r33;
	@%p13 bra 	$L__BB2_20;
$L__BB2_21:
	setp.gt.u32 	%p14, %r1, 511;
	bar.sync 	0;
	@%p14 bra 	$L__BB2_24;
	mov.u32 	%r345, %r1;
$L__BB2_23:
	and.b32  	%r145, %r345, 15;
	shl.b32 	%r146, %r345, 1;
	and.b32  	%r147, %r146, 1073741792;
	or.b32  	%r148, %r145, %r147;
	shl.b32 	%r149, %r148, 2;
	add.s32 	%r150, %r25, %r149;
	ld.shared.f32 	%f34, [%r150];
	ld.shared.f32 	%f35, [%r150+64];
	add.f32 	%f36, %f34, %f35;
	st.shared.f32 	[%r150], %f36;
	sub.f32 	%f37, %f34, %f35;
	st.shared.f32 	[%r150+64], %f37;
	add.s32 	%r35, %r345, 128;
	setp.lt.u32 	%p15, %r345, 384;
	mov.u32 	%r345, %r35;
	@%p15 bra 	$L__BB2_23;
$L__BB2_24:
	setp.gt.u32 	%p16, %r1, 511;
	bar.sync 	0;
	@%p16 bra 	$L__BB2_27;
	mov.u32 	%r346, %r1;
$L__BB2_26:
	and.b32  	%r151, %r346, 31;
	shl.b32 	%r152, %r346, 1;
	and.b32  	%r153, %r152, 1073741760;
	or.b32  	%r154, %r151, %r153;
	shl.b32 	%r155, %r154, 2;
	add.s32 	%r156, %r25, %r155;
	ld.shared.f32 	%f38, [%r156];
	ld.shared.f32 	%f39, [%r156+128];
	add.f32 	%f40, %f38, %f39;
	st.shared.f32 	[%r156], %f40;
	sub.f32 	%f41, %f38, %f39;
	st.shared.f32 	[%r156+128], %f41;
	add.s32 	%r37, %r346, 128;
	setp.lt.u32 	%p17, %r346, 384;
	mov.u32 	%r346, %r37;
	@%p17 bra 	$L__BB2_26;
$L__BB2_27:
	setp.gt.u32 	%p18, %r1, 511;
	bar.sync 	0;
	@%p18 bra 	$L__BB2_30;
	mov.u32 	%r347, %r1;
$L__BB2_29:
	and.b32  	%r157, %r347, 63;
	shl.b32 	%r158, %r347, 1;
	and.b32  	%r159, %r158, 1073741696;
	or.b32  	%r160, %r157, %r159;
	shl.b32 	%r161, %r160, 2;
	add.s32 	%r162, %r25, %r161;
	ld.shared.f32 	%f42, [%r162];
	ld.shared.f32 	%f43, [%r162+256];
	add.f32 	%f44, %f42, %f43;
	st.shared.f32 	[%r162], %f44;
	sub.f32 	%f45, %f42, %f43;
	st.shared.f32 	[%r162+256], %f45;
	add.s32 	%r39, %r347, 128;
	setp.lt.u32 	%p19, %r347, 384;
	mov.u32 	%r347, %r39;
	@%p19 bra 	$L__BB2_29;
$L__BB2_30:
	setp.gt.u32 	%p20, %r1, 511;
	bar.sync 	0;
	@%p20 bra 	$L__BB2_33;
	mov.u32 	%r348, %r1;
$L__BB2_32:
	and.b32  	%r163, %r348, 127;
	shl.b32 	%r164, %r348, 1;
	and.b32  	%r165, %r164, 1073741568;
	or.b32  	%r166, %r163, %r165;
	shl.b32 	%r167, %r166, 2;
	add.s32 	%r168, %r25, %r167;
	ld.shared.f32 	%f46, [%r168];
	ld.shared.f32 	%f47, [%r168+512];
	add.f32 	%f48, %f46, %f47;
	st.shared.f32 	[%r168], %f48;
	sub.f32 	%f49, %f46, %f47;
	st.shared.f32 	[%r168+512], %f49;
	add.s32 	%r41, %r348, 128;
	setp.lt.u32 	%p21, %r348, 384;
	mov.u32 	%r348, %r41;
	@%p21 bra 	$L__BB2_32;
$L__BB2_33:
	setp.gt.u32 	%p22, %r1, 511;
	bar.sync 	0;
	@%p22 bra 	$L__BB2_36;
	mov.u32 	%r349, %r1;
$L__BB2_35:
	and.b32  	%r169, %r349, 255;
	shl.b32 	%r170, %r349, 1;
	and.b32  	%r171, %r170, 1073741312;
	or.b32  	%r172, %r169, %r171;
	shl.b32 	%r173, %r172, 2;
	add.s32 	%r174, %r25, %r173;
	ld.shared.f32 	%f50, [%r174];
	ld.shared.f32 	%f51, [%r174+1024];
	add.f32 	%f52, %f50, %f51;
	st.shared.f32 	[%r174], %f52;
	sub.f32 	%f53, %f50, %f51;
	st.shared.f32 	[%r174+1024], %f53;
	add.s32 	%r43, %r349, 128;
	setp.lt.u32 	%p23, %r349, 384;
	mov.u32 	%r349, %r43;
	@%p23 bra 	$L__BB2_35;
$L__BB2_36:
	setp.gt.u32 	%p24, %r1, 511;
	bar.sync 	0;
	@%p24 bra 	$L__BB2_39;
	mov.u32 	%r350, %r1;
$L__BB2_38:
	shl.b32 	%r175, %r350, 1;
	and.b32  	%r176, %r175, 1073740800;
	add.s32 	%r177, %r350, %r176;
	shl.b32 	%r178, %r177, 2;
	add.s32 	%r179, %r25, %r178;
	ld.shared.f32 	%f54, [%r179];
	ld.shared.f32 	%f55, [%r179+2048];
	add.f32 	%f56, %f54, %f55;
	st.shared.f32 	[%r179], %f56;
	sub.f32 	%f57, %f54, %f55;
	st.shared.f32 	[%r179+2048], %f57;
	add.s32 	%r45, %r350, 128;
	setp.lt.u32 	%p25, %r350, 384;
	mov.u32 	%r350, %r45;
	@%p25 bra 	$L__BB2_38;
$L__BB2_39:
	bar.sync 	0;
$L__BB2_40:
	add.s32 	%r340, %r340, 1;
	setp.eq.s32 	%p26, %r340, 4;
	@%p26 bra 	$L__BB2_41;
	bra.uni 	$L__BB2_8;
$L__BB2_41:
	setp.gt.s32 	%p27, %r6, 1023;
	@%p27 bra 	$L__BB2_128;
	shl.b32 	%r181, %r1, 2;
	add.s32 	%r183, %r124, %r181;
	add.s32 	%r12, %r183, 32768;
	and.b32  	%r13, %r1, 31;
	max.s32 	%r14, %r8, 1;
	max.u32 	%r184, %r1, 896;
	sub.s32 	%r185, %r184, %r1;
	add.s32 	%r15, %r185, 127;
	shr.u32 	%r186, %r1, 7;
	neg.s32 	%r187, %r186;
	and.b32  	%r16, %r15, 384;
	add.s32 	%r17, %r1, 128;
	add.s32 	%r18, %r1, 256;
	add.s32 	%r19, %r1, 384;
	and.b32  	%r20, %r187, 3;
	shr.u32 	%r188, %r1, 5;
	add.s32 	%r21, %r188, %r3;
	shr.u32 	%r189, %r17, 5;
	add.s32 	%r22, %r189, %r3;
	shr.u32 	%r190, %r18, 5;
	add.s32 	%r23, %r190, %r3;
	mov.b32 	%r351, 0;
$L__BB2_43:
	add.s32 	%r48, %r351, %r6;
	and.b32  	%r191, %r351, 1;
	setp.eq.b32 	%p28, %r191, 1;
	mov.u32 	%r192, smem;
	add.s32 	%r193, %r192, 16384;
	selp.b32 	%r49, %r193, %r192, %p28;
	selp.b32 	%r50, %r192, %r193, %p28;
	add.s32 	%r51, %r351, 1;
	setp.ge.s32 	%p29, %r51, %r8;
	@%p29 bra 	$L__BB2_65;
	add.s32 	%r52, %r48, 1;
	shl.b32 	%r53, %r52, 2;
	setp.gt.s32 	%p30, %r48, 1022;
	@%p30 bra 	$L__BB2_65;
	setp.eq.s32 	%p31, %r16, 384;
	shl.b32 	%r194, %r52, 12;
	cvt.s64.s32 	%rd5, %r194;
	mov.u32 	%r352, %r1;
	@%p31 bra 	$L__BB2_54;
	shl.b32 	%r195, %r1, 2;
	cvt.u64.u32 	%rd17, %r195;
	shr.u32 	%r196, %r1, 8;
	sub.s32 	%r197, 4096, %r196;
	setp.ge.s32 	%p32, %r53, %r197;
	add.s64 	%rd18, %rd17, %rd5;
	shl.b64 	%rd19, %rd18, 2;
	add.s64 	%rd6, %rd9, %rd19;
	shl.b32 	%r198, %r1, 4;
	add.s32 	%r54, %r50, %r198;
	@%p32 bra 	$L__BB2_48;
	// begin inline asm
	cp.async.ca.shared.global [%r54], [%rd6], 16;
	// end inline asm
$L__BB2_48:
	setp.eq.s32 	%p33, %r16, 0;
	mov.u32 	%r352, %r17;
	@%p33 bra 	$L__BB2_54;
	shr.u32 	%r200, %r17, 8;
	sub.s32 	%r201, 4096, %r200;
	setp.ge.s32 	%p34, %r53, %r201;
	@%p34 bra 	$L__BB2_51;
	add.s64 	%rd21, %rd6, 2048;
	add.s32 	%r202, %r54, 2048;
	// begin inline asm
	cp.async.ca.shared.global [%r202], [%rd21], 16;
	// end inline asm
$L__BB2_51:
	setp.eq.s32 	%p35, %r16, 128;
	mov.u32 	%r352, %r18;
	@%p35 bra 	$L__BB2_54;
	shr.u32 	%r203, %r18, 8;
	sub.s32 	%r204, 4096, %r203;
	setp.ge.s32 	%p36, %r53, %r204;
	mov.u32 	%r352, %r19;
	@%p36 bra 	$L__BB2_54;
	add.s64 	%rd22, %rd6, 4096;
	add.s32 	%r205, %r54, 4096;
	// begin inline asm
	cp.async.ca.shared.global [%r205], [%rd22], 16;
	// end inline asm
	mov.u32 	%r352, %r19;
$L__BB2_54:
	setp.lt.u32 	%p37, %r15, 384;
	@%p37 bra 	$L__BB2_64;
$L__BB2_55:
	shr.u32 	%r206, %r352, 8;
	add.s32 	%r207, %r53, %r206;
	setp.gt.s32 	%p38, %r207, 4095;
	@%p38 bra 	$L__BB2_57;
	shl.b32 	%r209, %r352, 2;
	cvt.u64.u32 	%rd24, %r209;
	add.s64 	%rd25, %rd24, %rd5;
	shl.b64 	%rd26, %rd25, 2;
	add.s64 	%rd23, %rd9, %rd26;
	shl.b32 	%r210, %r352, 4;
	add.s32 	%r208, %r50, %r210;
	// begin inline asm
	cp.async.ca.shared.global [%r208], [%rd23], 16;
	// end inline asm
$L__BB2_57:
	add.s32 	%r57, %r352, 128;
	shr.u32 	%r211, %r57, 8;
	add.s32 	%r212, %r53, %r211;
	setp.gt.s32 	%p39, %r212, 4095;
	@%p39 bra 	$L__BB2_59;
	shl.b32 	%r214, %r57, 2;
	cvt.u64.u32 	%rd28, %r214;
	add.s64 	%rd29, %rd28, %rd5;
	shl.b64 	%rd30, %rd29, 2;
	add.s64 	%rd27, %rd9, %rd30;
	shl.b32 	%r215, %r57, 4;
	add.s32 	%r213, %r50, %r215;
	// begin inline asm
	cp.async.ca.shared.global [%r213], [%rd27], 16;
	// end inline asm
$L__BB2_59:
	add.s32 	%r58, %r352, 256;
	shr.u32 	%r216, %r58, 8;
	add.s32 	%r217, %r53, %r216;
	setp.gt.s32 	%p40, %r217, 4095;
	@%p40 bra 	$L__BB2_61;
	shl.b32 	%r219, %r58, 2;
	cvt.u64.u32 	%rd32, %r219;
	add.s64 	%rd33, %rd32, %rd5;
	shl.b64 	%rd34, %rd33, 2;
	add.s64 	%rd31, %rd9, %rd34;
	shl.b32 	%r220, %r58, 4;
	add.s32 	%r218, %r50, %r220;
	// begin inline asm
	cp.async.ca.shared.global [%r218], [%rd31], 16;
	// end inline asm
$L__BB2_61:
	add.s32 	%r59, %r352, 384;
	shr.u32 	%r221, %r59, 8;
	add.s32 	%r222, %r53, %r221;
	setp.gt.s32 	%p41, %r222, 4095;
	@%p41 bra 	$L__BB2_63;
	shl.b32 	%r224, %r59, 2;
	cvt.u64.u32 	%rd36, %r224;
	add.s64 	%rd37, %rd36, %rd5;
	shl.b64 	%rd38, %rd37, 2;
	add.s64 	%rd35, %rd9, %rd38;
	shl.b32 	%r225, %r59, 4;
	add.s32 	%r223, %r50, %r225;
	// begin inline asm
	cp.async.ca.shared.global [%r223], [%rd35], 16;
	// end inline asm
$L__BB2_63:
	add.s32 	%r60, %r352, 512;
	setp.lt.u32 	%p42, %r352, 512;
	mov.u32 	%r352, %r60;
	@%p42 bra 	$L__BB2_55;
$L__BB2_64:
	// begin inline asm
	cp.async.commit_group;
	// end inline asm
$L__BB2_65:
	setp.gt.u32 	%p43, %r4, 4095;
	@%p43 bra 	$L__BB2_92;
	shl.b32 	%r227, %r351, 2;
	mul.wide.u32 	%rd39, %r227, 4;
	add.s64 	%rd7, %rd3, %rd39;
	mov.b32 	%r354, 0;
$L__BB2_67:
	setp.eq.s32 	%p44, %r20, 0;
	mov.u32 	%r355, %r1;
	@%p44 bra 	$L__BB2_77;
	setp.gt.u32 	%p45, %r21, 4095;
	add.s32 	%r62, %r13, %r354;
	mov.f32 	%f418, 0f00000000;
	@%p45 bra 	$L__BB2_70;
	shl.b32 	%r228, %r21, 10;
	add.s32 	%r229, %r228, %r62;
	mul.wide.u32 	%rd40, %r229, 4;
	add.s64 	%rd41, %rd1, %rd40;
	ld.global.nc.f32 	%f418, [%rd41];
$L__BB2_70:
	setp.eq.s32 	%p46, %r20, 1;
	st.shared.f32 	[%r12+512], %f418;
	mov.u32 	%r355, %r17;
	@%p46 bra 	$L__BB2_77;
	setp.gt.u32 	%p47, %r22, 4095;
	mov.f32 	%f419, 0f00000000;
	@%p47 bra 	$L__BB2_73;
	shl.b32 	%r230, %r22, 10;
	add.s32 	%r231, %r230, %r62;
	mul.wide.u32 	%rd42, %r231, 4;
	add.s64 	%rd43, %rd1, %rd42;
	ld.global.nc.f32 	%f419, [%rd43];
$L__BB2_73:
	setp.eq.s32 	%p48, %r20, 2;
	st.shared.f32 	[%r12+1024], %f419;
	mov.u32 	%r355, %r18;
	@%p48 bra 	$L__BB2_77;
	setp.gt.u32 	%p49, %r23, 4095;
	mov.f32 	%f420, 0f00000000;
	@%p49 bra 	$L__BB2_76;
	shl.b32 	%r232, %r23, 10;
	add.s32 	%r233, %r232, %r62;
	mul.wide.u32 	%rd44, %r233, 4;
	add.s64 	%rd45, %rd1, %rd44;
	ld.global.nc.f32 	%f420, [%rd45];
$L__BB2_76:
	st.shared.f32 	[%r12+1536], %f420;
	mov.u32 	%r355, %r19;
$L__BB2_77:
	add.s32 	%r64, %r13, %r354;
$L__BB2_78:
	shr.u32 	%r234, %r355, 5;
	add.s32 	%r66, %r234, %r3;
	setp.gt.u32 	%p50, %r66, 4095;
	mov.f32 	%f421, 0f00000000;
	@%p50 bra 	$L__BB2_80;
	shl.b32 	%r235, %r66, 10;
	add.s32 	%r236, %r235, %r64;
	mul.wide.u32 	%rd46, %r236, 4;
	add.s64 	%rd47, %rd1, %rd46;
	ld.global.nc.f32 	%f421, [%rd47];
$L__BB2_80:
	shl.b32 	%r237, %r355, 2;
	mov.u32 	%r238, smem;
	add.s32 	%r239, %r238, %r237;
	add.s32 	%r67, %r239, 33280;
	st.shared.f32 	[%r239+33280], %f421;
	add.s32 	%r240, %r355, 128;
	shr.u32 	%r241, %r240, 5;
	add.s32 	%r68, %r241, %r3;
	setp.gt.u32 	%p51, %r68, 4095;
	mov.f32 	%f422, 0f00000000;
	@%p51 bra 	$L__BB2_82;
	shl.b32 	%r242, %r68, 10;
	add.s32 	%r243, %r242, %r64;
	mul.wide.u32 	%rd48, %r243, 4;
	add.s64 	%rd49, %rd1, %rd48;
	ld.global.nc.f32 	%f422, [%rd49];
$L__BB2_82:
	st.shared.f32 	[%r67+512], %f422;
	add.s32 	%r244, %r355, 256;
	shr.u32 	%r245, %r244, 5;
	add.s32 	%r69, %r245, %r3;
	setp.gt.u32 	%p52, %r69, 4095;
	mov.f32 	%f423, 0f00000000;
	@%p52 bra 	$L__BB2_84;
	shl.b32 	%r246, %r69, 10;
	add.s32 	%r247, %r246, %r64;
	mul.wide.u32 	%rd50, %r247, 4;
	add.s64 	%rd51, %rd1, %rd50;
	ld.global.nc.f32 	%f423, [%rd51];
$L__BB2_84:
	st.shared.f32 	[%r67+1024], %f423;
	add.s32 	%r248, %r355, 384;
	shr.u32 	%r249, %r248, 5;
	add.s32 	%r70, %r249, %r3;
	setp.gt.u32 	%p53, %r70, 4095;
	mov.f32 	%f424, 0f00000000;
	@%p53 bra 	$L__BB2_86;
	shl.b32 	%r250, %r70, 10;
	add.s32 	%r251, %r250, %r64;
	mul.wide.u32 	%rd52, %r251, 4;
	add.s64 	%rd53, %rd1, %rd52;
	ld.global.nc.f32 	%f424, [%rd53];
$L__BB2_86:
	st.shared.f32 	[%r67+1536], %f424;
	add.s32 	%r71, %r355, 512;
	setp.lt.u32 	%p54, %r355, 3584;
	mov.u32 	%r355, %r71;
	@%p54 bra 	$L__BB2_78;
	setp.lt.u32 	%p55, %r1, 128;
	@%p55 bra 	$L__BB2_88;
	bra.uni 	$L__BB2_91;
$L__BB2_88:
	and.b32  	%r253, %r1, 3;
	sub.s32 	%r254, 4096, %r253;
	shl.b32 	%r255, %r48, 2;
	setp.ge.s32 	%p56, %r255, %r254;
	shr.u32 	%r256, %r1, 2;
	add.s32 	%r72, %r256, %r354;
	setp.gt.u32 	%p57, %r72, 1023;
	mov.f32 	%f425, 0f00000000;
	or.pred  	%p58, %p57, %p56;
	@%p58 bra 	$L__BB2_90;
	shl.b32 	%r257, %r1, 10;
	and.b32  	%r258, %r257, 3072;
	add.s32 	%r259, %r258, %r72;
	shl.b32 	%r260, %r259, 2;
	add.s32 	%r261, %r49, %r260;
	ld.shared.f32 	%f425, [%r261];
$L__BB2_90:
	st.shared.f32 	[%r12], %f425;
$L__BB2_91:
	bar.sync 	0;
	mad.lo.s32 	%r262, %r1, 124, %r12;
	ld.shared.v4.f32 	{%f66, %f67, %f68, %f69}, [%r262+512];
	ld.shared.v4.f32 	{%f70, %f71, %f72, %f73}, [smem+32768];
	ld.local.v4.f32 	{%f74, %f75, %f76, %f77}, [%rd7];
	fma.rn.f32 	%f78, %f66, %f70, %f74;
	fma.rn.f32 	%f79, %f66, %f71, %f75;
	fma.rn.f32 	%f80, %f66, %f72, %f76;
	fma.rn.f32 	%f81, %f66, %f73, %f77;
	ld.shared.v4.f32 	{%f82, %f83, %f84, %f85}, [smem+32784];
	fma.rn.f32 	%f86, %f67, %f82, %f78;
	fma.rn.f32 	%f87, %f67, %f83, %f79;
	fma.rn.f32 	%f88, %f67, %f84, %f80;
	fma.rn.f32 	%f89, %f67, %f85, %f81;
	ld.shared.v4.f32 	{%f90, %f91, %f92, %f93}, [smem+32800];
	fma.rn.f32 	%f94, %f68, %f90, %f86;
	fma.rn.f32 	%f95, %f68, %f91, %f87;
	fma.rn.f32 	%f96, %f68, %f92, %f88;
	fma.rn.f32 	%f97, %f68, %f93, %f89;
	ld.shared.v4.f32 	{%f98, %f99, %f100, %f101}, [smem+32816];
	fma.rn.f32 	%f102, %f69, %f98, %f94;
	fma.rn.f32 	%f103, %f69, %f99, %f95;
	fma.rn.f32 	%f104, %f69, %f100, %f96;
	fma.rn.f32 	%f105, %f69, %f101, %f97;
	ld.shared.v4.f32 	{%f106, %f107, %f108, %f109}, [%r262+528];
	ld.shared.v4.f32 	{%f110, %f111, %f112, %f113}, [smem+32832];
	fma.rn.f32 	%f114, %f106, %f110, %f102;
	fma.rn.f32 	%f115, %f106, %f111, %f103;
	fma.rn.f32 	%f116, %f106, %f112, %f104;
	fma.rn.f32 	%f117, %f106, %f113, %f105;
	ld.shared.v4.f32 	{%f118, %f119, %f120, %f121}, [smem+32848];
	fma.rn.f32 	%f122, %f107, %f118, %f114;
	fma.rn.f32 	%f123, %f107, %f119, %f115;
	fma.rn.f32 	%f124, %f107, %f120, %f116;
	fma.rn.f32 	%f125, %f107, %f121, %f117;
	ld.shared.v4.f32 	{%f126, %f127, %f128, %f129}, [smem+32864];
	fma.rn.f32 	%f130, %f108, %f126, %f122;
	fma.rn.f32 	%f131, %f108, %f127, %f123;
	fma.rn.f32 	%f132, %f108, %f128, %f124;
	fma.rn.f32 	%f133, %f108, %f129, %f125;
	ld.shared.v4.f32 	{%f134, %f135, %f136, %f137}, [smem+32880];
	fma.rn.f32 	%f138, %f109, %f134, %f130;
	fma.rn.f32 	%f139, %f109, %f135, %f131;
	fma.rn.f32 	%f140, %f109, %f136, %f132;
	fma.rn.f32 	%f141, %f109, %f137, %f133;
	ld.shared.v4.f32 	{%f142, %f143, %f144, %f145}, [%r262+544];
	ld.shared.v4.f32 	{%f146, %f147, %f148, %f149}, [smem+32896];
	fma.rn.f32 	%f150, %f142, %f146, %f138;
	fma.rn.f32 	%f151, %f142, %f147, %f139;
	fma.rn.f32 	%f152, %f142, %f148, %f140;
	fma.rn.f32 	%f153, %f142, %f149, %f141;
	ld.shared.v4.f32 	{%f154, %f155, %f156, %f157}, [smem+32912];
	fma.rn.f32 	%f158, %f143, %f154, %f150;
	fma.rn.f32 	%f159, %f143, %f155, %f151;
	fma.rn.f32 	%f160, %f143, %f156, %f152;
	fma.rn.f32 	%f161, %f143, %f157, %f153;
	ld.shared.v4.f32 	{%f162, %f163, %f164, %f165}, [smem+32928];
	fma.rn.f32 	%f166, %f144, %f162, %f158;
	fma.rn.f32 	%f167, %f144, %f163, %f159;
	fma.rn.f32 	%f168, %f144, %f164, %f160;
	fma.rn.f32 	%f169, %f144, %f165, %f161;
	ld.shared.v4.f32 	{%f170, %f171, %f172, %f173}, [smem+32944];
	fma.rn.f32 	%f174, %f145, %f170, %f166;
	fma.rn.f32 	%f175, %f145, %f171, %f167;
	fma.rn.f32 	%f176, %f145, %f172, %f168;
	fma.rn.f32 	%f177, %f145, %f173, %f169;
	ld.shared.v4.f32 	{%f178, %f179, %f180, %f181}, [%r262+560];
	ld.shared.v4.f32 	{%f182, %f183, %f184, %f185}, [smem+32960];
	fma.rn.f32 	%f186, %f178, %f182, %f174;
	fma.rn.f32 	%f187, %f178, %f183, %f175;
	fma.rn.f32 	%f188, %f178, %f184, %f176;
	fma.rn.f32 	%f189, %f178, %f185, %f177;
	ld.shared.v4.f32 	{%f190, %f191, %f192, %f193}, [smem+32976];
	fma.rn.f32 	%f194, %f179, %f190, %f186;
	fma.rn.f32 	%f195, %f179, %f191, %f187;
	fma.rn.f32 	%f196, %f179, %f192, %f188;
	fma.rn.f32 	%f197, %f179, %f193, %f189;
	ld.shared.v4.f32 	{%f198, %f199, %f200, %f201}, [smem+32992];
	fma.rn.f32 	%f202, %f180, %f198, %f194;
	fma.rn.f32 	%f203, %f180, %f199, %f195;
	fma.rn.f32 	%f204, %f180, %f200, %f196;
	fma.rn.f32 	%f205, %f180, %f201, %f197;
	ld.shared.v4.f32 	{%f206, %f207, %f208, %f209}, [smem+33008];
	fma.rn.f32 	%f210, %f181, %f206, %f202;
	fma.rn.f32 	%f211, %f181, %f207, %f203;
	fma.rn.f32 	%f212, %f181, %f208, %f204;
	fma.rn.f32 	%f213, %f181, %f209, %f205;
	ld.shared.v4.f32 	{%f214, %f215, %f216, %f217}, [%r262+576];
	ld.shared.v4.f32 	{%f218, %f219, %f220, %f221}, [smem+33024];
	fma.rn.f32 	%f222, %f214, %f218, %f210;
	fma.rn.f32 	%f223, %f214, %f219, %f211;
	fma.rn.f32 	%f224, %f214, %f220, %f212;
	fma.rn.f32 	%f225, %f214, %f221, %f213;
	ld.shared.v4.f32 	{%f226, %f227, %f228, %f229}, [smem+33040];
	fma.rn.f32 	%f230, %f215, %f226, %f222;
	fma.rn.f32 	%f231, %f215, %f227, %f223;
	fma.rn.f32 	%f232, %f215, %f228, %f224;
	fma.rn.f32 	%f233, %f215, %f229, %f225;
	ld.shared.v4.f32 	{%f234, %f235, %f236, %f237}, [smem+33056];
	fma.rn.f32 	%f238, %f216, %f234, %f230;
	fma.rn.f32 	%f239, %f216, %f235, %f231;
	fma.rn.f32 	%f240, %f216, %f236, %f232;
	fma.rn.f32 	%f241, %f216, %f237, %f233;
	ld.shared.v4.f32 	{%f242, %f243, %f244, %f245}, [smem+33072];
	fma.rn.f32 	%f246, %f217, %f242, %f238;
	fma.rn.f32 	%f247, %f217, %f243, %f239;
	fma.rn.f32 	%f248, %f217, %f244, %f240;
	fma.rn.f32 	%f249, %f217, %f245, %f241;
	ld.shared.v4.f32 	{%f250, %f251, %f252, %f253}, [%r262+592];
	ld.shared.v4.f32 	{%f254, %f255, %f256, %f257}, [smem+33088];
	fma.rn.f32 	%f258, %f250, %f254, %f246;
	fma.rn.f32 	%f259, %f250, %f255, %f247;
	fma.rn.f32 	%f260, %f250, %f256, %f248;
	fma.rn.f32 	%f261, %f250, %f257, %f249;
	ld.shared.v4.f32 	{%f262, %f263, %f264, %f265}, [smem+33104];
	fma.rn.f32 	%f266, %f251, %f262, %f258;
	fma.rn.f32 	%f267, %f251, %f263, %f259;
	fma.rn.f32 	%f268, %f251, %f264, %f260;
	fma.rn.f32 	%f269, %f251, %f265, %f261;
	ld.shared.v4.f32 	{%f270, %f271, %f272, %f273}, [smem+33120];
	fma.rn.f32 	%f274, %f252, %f270, %f266;
	fma.rn.f32 	%f275, %f252, %f271, %f267;
	fma.rn.f32 	%f276, %f252, %f272, %f268;
	fma.rn.f32 	%f277, %f252, %f273, %f269;
	ld.shared.v4.f32 	{%f278, %f279, %f280, %f281}, [smem+33136];
	fma.rn.f32 	%f282, %f253, %f278, %f274;
	fma.rn.f32 	%f283, %f253, %f279, %f275;
	fma.rn.f32 	%f284, %f253, %f280, %f276;
	fma.rn.f32 	%f285, %f253, %f281, %f277;
	ld.shared.v4.f32 	{%f286, %f287, %f288, %f289}, [%r262+608];
	ld.shared.v4.f32 	{%f290, %f291, %f292, %f293}, [smem+33152];
	fma.rn.f32 	%f294, %f286, %f290, %f282;
	fma.rn.f32 	%f295, %f286, %f291, %f283;
	fma.rn.f32 	%f296, %f286, %f292, %f284;
	fma.rn.f32 	%f297, %f286, %f293, %f285;
	ld.shared.v4.f32 	{%f298, %f299, %f300, %f301}, [smem+33168];
	fma.rn.f32 	%f302, %f287, %f298, %f294;
	fma.rn.f32 	%f303, %f287, %f299, %f295;
	fma.rn.f32 	%f304, %f287, %f300, %f296;
	fma.rn.f32 	%f305, %f287, %f301, %f297;
	ld.shared.v4.f32 	{%f306, %f307, %f308, %f309}, [smem+33184];
	fma.rn.f32 	%f310, %f288, %f306, %f302;
	fma.rn.f32 	%f311, %f288, %f307, %f303;
	fma.rn.f32 	%f312, %f288, %f308, %f304;
	fma.rn.f32 	%f313, %f288, %f309, %f305;
	ld.shared.v4.f32 	{%f314, %f315, %f316, %f317}, [smem+33200];
	fma.rn.f32 	%f318, %f289, %f314, %f310;
	fma.rn.f32 	%f319, %f289, %f315, %f311;
	fma.rn.f32 	%f320, %f289, %f316, %f312;
	fma.rn.f32 	%f321, %f289, %f317, %f313;
	ld.shared.v4.f32 	{%f322, %f323, %f324, %f325}, [%r262+624];
	ld.shared.v4.f32 	{%f326, %f327, %f328, %f329}, [smem+33216];
	fma.rn.f32 	%f330, %f322, %f326, %f318;
	fma.rn.f32 	%f331, %f322, %f327, %f319;
	fma.rn.f32 	%f332, %f322, %f328, %f320;
	fma.rn.f32 	%f333, %f322, %f329, %f321;
	ld.shared.v4.f32 	{%f334, %f335, %f336, %f337}, [smem+33232];
	fma.rn.f32 	%f338, %f323, %f334, %f330;
	fma.rn.f32 	%f339, %f323, %f335, %f331;
	fma.rn.f32 	%f340, %f323, %f336, %f332;
	fma.rn.f32 	%f341, %f323, %f337, %f333;
	ld.shared.v4.f32 	{%f342, %f343, %f344, %f345}, [smem+33248];
	fma.rn.f32 	%f346, %f324, %f342, %f338;
	fma.rn.f32 	%f347, %f324, %f343, %f339;
	fma.rn.f32 	%f348, %f324, %f344, %f340;
	fma.rn.f32 	%f349, %f324, %f345, %f341;
	ld.shared.v4.f32 	{%f350, %f351, %f352, %f353}, [smem+33264];
	fma.rn.f32 	%f354, %f325, %f350, %f346;
	fma.rn.f32 	%f355, %f325, %f351, %f347;
	fma.rn.f32 	%f356, %f325, %f352, %f348;
	fma.rn.f32 	%f357, %f325, %f353, %f349;
	st.local.v4.f32 	[%rd7], {%f354, %f355, %f356, %f357};
	bar.sync 	0;
	add.s32 	%r73, %r354, 32;
	setp.lt.u32 	%p59, %r354, 992;
	mov.u32 	%r354, %r73;
	@%p59 bra 	$L__BB2_67;
$L__BB2_92:
	setp.ge.s32 	%p60, %r51, %r8;
	@%p60 bra 	$L__BB2_127;
	// begin inline asm
	cp.async.wait_all;
	// end inline asm
	bar.sync 	0;
	shl.b32 	%r264, %r48, 2;
	add.s32 	%r74, %r264, 4;
	mov.b32 	%r357, 0;
$L__BB2_94:
	add.s32 	%r265, %r74, %r357;
	setp.gt.s32 	%p61, %r265, 4095;
	@%p61 bra 	$L__BB2_126;
	setp.gt.u32 	%p62, %r1, 511;
	shl.b32 	%r266, %r357, 12;
	add.s32 	%r76, %r50, %r266;
	@%p62 bra 	$L__BB2_98;
	mov.u32 	%r358, %r1;
$L__BB2_97:
	shl.b32 	%r267, %r358, 3;
	add.s32 	%r268, %r76, %r267;
	ld.shared.v2.f32 	{%f358, %f359}, [%r268];
	add.f32 	%f360, %f358, %f359;
	sub.f32 	%f361, %f358, %f359;
	st.shared.v2.f32 	[%r268], {%f360, %f361};
	add.s32 	%r78, %r358, 128;
	setp.lt.u32 	%p63, %r358, 384;
	mov.u32 	%r358, %r78;
	@%p63 bra 	$L__BB2_97;
$L__BB2_98:
	bar.sync 	0;
	@%p62 bra 	$L__BB2_101;
	mov.u32 	%r359, %r1;
$L__BB2_100:
	and.b32  	%r269, %r359, 1;
	shl.b32 	%r270, %r359, 1;
	and.b32  	%r271, %r270, 1073741820;
	or.b32  	%r272, %r269, %r271;
	shl.b32 	%r273, %r272, 2;
	add.s32 	%r274, %r76, %r273;
	ld.shared.f32 	%f362, [%r274];
	ld.shared.f32 	%f363, [%r274+8];
	add.f32 	%f364, %f362, %f363;
	st.shared.f32 	[%r274], %f364;
	sub.f32 	%f365, %f362, %f363;
	st.shared.f32 	[%r274+8], %f365;
	add.s32 	%r80, %r359, 128;
	setp.lt.u32 	%p65, %r359, 384;
	mov.u32 	%r359, %r80;
	@%p65 bra 	$L__BB2_100;
$L__BB2_101:
	bar.sync 	0;
	@%p62 bra 	$L__BB2_104;
	mov.u32 	%r360, %r1;
$L__BB2_103:
	and.b32  	%r275, %r360, 3;
	shl.b32 	%r276, %r360, 1;
	and.b32  	%r277, %r276, 1073741816;
	or.b32  	%r278, %r275, %r277;
	shl.b32 	%r279, %r278, 2;
	add.s32 	%r280, %r76, %r279;
	ld.shared.f32 	%f366, [%r280];
	ld.shared.f32 	%f367, [%r280+16];
	add.f32 	%f368, %f366, %f367;
	st.shared.f32 	[%r280], %f368;
	sub.f32 	%f369, %f366, %f367;
	st.shared.f32 	[%r280+16], %f369;
	add.s32 	%r82, %r360, 128;
	setp.lt.u32 	%p67, %r360, 384;
	mov.u32 	%r360, %r82;
	@%p67 bra 	$L__BB2_103;
$L__BB2_104:
	bar.sync 	0;
	@%p62 bra 	$L__BB2_107;
	mov.u32 	%r361, %r1;
$L__BB2_106:
	and.b32  	%r281, %r361, 7;
	shl.b32 	%r282, %r361, 1;
	and.b32  	%r283, %r282, 1073741808;
	or.b32  	%r284, %r281, %r283;
	shl.b32 	%r285, %r284, 2;
	add.s32 	%r286, %r76, %r285;
	ld.shared.f32 	%f370, [%r286];
	ld.shared.f32 	%f371, [%r286+32];
	add.f32 	%f372, %f370, %f371;
	st.shared.f32 	[%r286], %f372;
	sub.f32 	%f373, %f370, %f371;
	st.shared.f32 	[%r286+32], %f373;
	add.s32 	%r84, %r361, 128;
	setp.lt.u32 	%p69, %r361, 384;
	mov.u32 	%r361, %r84;
	@%p69 bra 	$L__BB2_106;
$L__BB2_107:
	bar.sync 	0;
	@%p62 bra 	$L__BB2_110;
	mov.u32 	%r362, %r1;
$L__BB2_109:
	and.b32  	%r287, %r362, 15;
	shl.b32 	%r288, %r362, 1;
	and.b32  	%r289, %r288, 1073741792;
	or.b32  	%r290, %r287, %r289;
	shl.b32 	%r291, %r290, 2;
	add.s32 	%r292, %r76, %r291;
	ld.shared.f32 	%f374, [%r292];
	ld.shared.f32 	%f375, [%r292+64];
	add.f32 	%f376, %f374, %f375;
	st.shared.f32 	[%r292], %f376;
	sub.f32 	%f377, %f374, %f375;
	st.shared.f32 	[%r292+64], %f377;
	add.s32 	%r86, %r362, 128;
	setp.lt.u32 	%p71, %r362, 384;
	mov.u32 	%r362, %r86;
	@%p71 bra 	$L__BB2_109;
$L__BB2_110:
	bar.sync 	0;
	@%p62 bra 	$L__BB2_113;
	mov.u32 	%r363, %r1;
$L__BB2_112:
	and.b32  	%r293, %r363, 31;
	shl.b32 	%r294, %r363, 1;
	and.b32  	%r295, %r294, 1073741760;
	or.b32  	%r296, %r293, %r295;
	shl.b32 	%r297, %r296, 2;
	add.s32 	%r298, %r76, %r297;
	ld.shared.f32 	%f378, [%r298];
	ld.shared.f32 	%f379, [%r298+128];
	add.f32 	%f380, %f378, %f379;
	st.shared.f32 	[%r298], %f380;
	sub.f32 	%f381, %f378, %f379;
	st.shared.f32 	[%r298+128], %f381;
	add.s32 	%r88, %r363, 128;
	setp.lt.u32 	%p73, %r363, 384;
	mov.u32 	%r363, %r88;
	@%p73 bra 	$L__BB2_112;
$L__BB2_113:
	bar.sync 	0;
	@%p62 bra 	$L__BB2_116;
	mov.u32 	%r364, %r1;
$L__BB2_115:
	and.b32  	%r299, %r364, 63;
	shl.b32 	%r300, %r364, 1;
	and.b32  	%r301, %r300, 1073741696;
	or.b32  	%r302, %r299, %r301;
	shl.b32 	%r303, %r302, 2;
	add.s32 	%r304, %r76, %r303;
	ld.shared.f32 	%f382, [%r304];
	ld.shared.f32 	%f383, [%r304+256];
	add.f32 	%f384, %f382, %f383;
	st.shared.f32 	[%r304], %f384;
	sub.f32 	%f385, %f382, %f383;
	st.shared.f32 	[%r304+256], %f385;
	add.s32 	%r90, %r364, 128;
	setp.lt.u32 	%p75, %r364, 384;
	mov.u32 	%r364, %r90;
	@%p75 bra 	$L__BB2_115;
$L__BB2_116:
	bar.sync 	0;
	@%p62 bra 	$L__BB2_119;
	mov.u32 	%r365, %r1;
$L__BB2_118:
	and.b32  	%r305, %r365, 127;
	shl.b32 	%r306, %r365, 1;
	and.b32  	%r307, %r306, 1073741568;
	or.b32  	%r308, %r305, %r307;
	shl.b32 	%r309, %r308, 2;
	add.s32 	%r310, %r76, %r309;
	ld.shared.f32 	%f386, [%r310];
	ld.shared.f32 	%f387, [%r310+512];
	add.f32 	%f388, %f386, %f387;
	st.shared.f32 	[%r310], %f388;
	sub.f32 	%f389, %f386, %f387;
	st.shared.f32 	[%r310+512], %f389;
	add.s32 	%r92, %r365, 128;
	setp.lt.u32 	%p77, %r365, 384;
	mov.u32 	%r365, %r92;
	@%p77 bra 	$L__BB2_118;
$L__BB2_119:
	bar.sync 	0;
	@%p62 bra 	$L__BB2_122;
	mov.u32 	%r366, %r1;
$L__BB2_121:
	and.b32  	%r311, %r366, 255;
	shl.b32 	%r312, %r366, 1;
	and.b32  	%r313, %r312, 1073741312;
	or.b32  	%r314, %r311, %r313;
	shl.b32 	%r315, %r314, 2;
	add.s32 	%r316, %r76, %r315;
	ld.shared.f32 	%f390, [%r316];
	ld.shared.f32 	%f391, [%r316+1024];
	add.f32 	%f392, %f390, %f391;
	st.shared.f32 	[%r316], %f392;
	sub.f32 	%f393, %f390, %f391;
	st.shared.f32 	[%r316+1024], %f393;
	add.s32 	%r94, %r366, 128;
	setp.lt.u32 	%p79, %r366, 384;
	mov.u32 	%r366, %r94;
	@%p79 bra 	$L__BB2_121;
$L__BB2_122:
	bar.sync 	0;
	@%p62 bra 	$L__BB2_125;
	mov.u32 	%r367, %r1;
$L__BB2_124:
	shl.b32 	%r317, %r367, 1;
	and.b32  	%r318, %r317, 1073740800;
	add.s32 	%r319, %r367, %r318;
	shl.b32 	%r320, %r319, 2;
	add.s32 	%r321, %r76, %r320;
	ld.shared.f32 	%f394, [%r321];
	ld.shared.f32 	%f395, [%r321+2048];
	add.f32 	%f396, %f394, %f395;
	st.shared.f32 	[%r321], %f396;
	sub.f32 	%f397, %f394, %f395;
	st.shared.f32 	[%r321+2048], %f397;
	add.s32 	%r96, %r367, 128;
	setp.lt.u32 	%p81, %r367, 384;
	mov.u32 	%r367, %r96;
	@%p81 bra 	$L__BB2_124;
$L__BB2_125:
	bar.sync 	0;
$L__BB2_126:
	add.s32 	%r357, %r357, 1;
	setp.ne.s32 	%p82, %r357, 4;
	@%p82 bra 	$L__BB2_94;
$L__BB2_127:
	setp.ne.s32 	%p83, %r51, %r14;
	mov.u32 	%r351, %r51;
	@%p83 bra 	$L__BB2_43;
$L__BB2_128:
	setp.gt.s32 	%p84, %r6, 1023;
	setp.gt.u32 	%p85, %r4, 4095;
	or.pred  	%p86, %p85, %p84;
	@%p86 bra 	$L__BB2_143;
	max.s32 	%r98, %r8, 1;
	setp.lt.s32 	%p87, %r7, 4;
	mov.b32 	%r372, 0;
	@%p87 bra 	$L__BB2_140;
	and.b32  	%r372, %r98, 4;
	cvt.u16.u32 	%rs1, %r98;
	shr.u16 	%rs2, %rs1, 2;
	and.b16  	%rs3, %rs2, 1;
	mul.wide.u16 	%r324, %rs3, 4;
	neg.s32 	%r371, %r324;
	shl.b32 	%r325, %r2, 19;
	shl.b32 	%r326, %r1, 12;
	add.s32 	%r327, %r325, %r326;
	add.s32 	%r369, %r327, %r9;
	add.s32 	%r368, %r6, 3;
	mov.b32 	%r370, 8;
$L__BB2_131:
	add.s32 	%r107, %r368, -2;
	add.s32 	%r328, %r368, -3;
	setp.gt.s32 	%p88, %r328, 1023;
	add.s32 	%r329, %r370, -8;
	mul.wide.u32 	%rd54, %r329, 4;
	add.s64 	%rd8, %rd3, %rd54;
	@%p88 bra 	$L__BB2_133;
	ld.local.v4.f32 	{%f398, %f399, %f400, %f401}, [%rd8];
	mul.wide.s32 	%rd55, %r369, 4;
	add.s64 	%rd56, %rd2, %rd55;
	st.global.f32 	[%rd56], %f398;
	st.global.f32 	[%rd56+4], %f399;
	st.global.f32 	[%rd56+8], %f400;
	st.global.f32 	[%rd56+12], %f401;
$L__BB2_133:
	setp.gt.s32 	%p89, %r107, 1023;
	@%p89 bra 	$L__BB2_135;
	ld.local.v4.f32 	{%f402, %f403, %f404, %f405}, [%rd8+16];
	add.s32 	%r330, %r369, 4;
	mul.wide.s32 	%rd57, %r330, 4;
	add.s64 	%rd58, %rd2, %rd57;
	st.global.f32 	[%rd58], %f402;
	st.global.f32 	[%rd58+4], %f403;
	st.global.f32 	[%rd58+8], %f404;
	st.global.f32 	[%rd58+12], %f405;
$L__BB2_135:
	add.s32 	%r331, %r107, 1;
	setp.gt.s32 	%p90, %r331, 1023;
	@%p90 bra 	$L__BB2_137;
	ld.local.v4.f32 	{%f406, %f407, %f408, %f409}, [%rd8+32];
	add.s32 	%r332, %r369, 8;
	mul.wide.s32 	%rd59, %r332, 4;
	add.s64 	%rd60, %rd2, %rd59;
	st.global.f32 	[%rd60], %f406;
	st.global.f32 	[%rd60+4], %f407;
	st.global.f32 	[%rd60+8], %f408;
	st.global.f32 	[%rd60+12], %f409;
$L__BB2_137:
	setp.gt.s32 	%p91, %r368, 1023;
	@%p91 bra 	$L__BB2_139;
	ld.local.v4.f32 	{%f410, %f411, %f412, %f413}, [%rd8+48];
	add.s32 	%r333, %r369, 12;
	mul.wide.s32 	%rd61, %r333, 4;
	add.s64 	%rd62, %rd2, %rd61;
	st.global.f32 	[%rd62], %f410;
	st.global.f32 	[%rd62+4], %f411;
	st.global.f32 	[%rd62+8], %f412;
	st.global.f32 	[%rd62+12], %f413;
$L__BB2_139:
	add.s32 	%r371, %r371, 4;
	add.s32 	%r370, %r370, 16;
	add.s32 	%r369, %r369, 16;
	add.s32 	%r368, %r368, 4;
	setp.ne.s32 	%p92, %r371, 0;
	@%p92 bra 	$L__BB2_131;
$L__BB2_140:
	and.b32  	%r334, %r98, 1;
	setp.eq.b32 	%p93, %r334, 1;
	not.pred 	%p94, %p93;
	@%p94 bra 	$L__BB2_143;
	add.s32 	%r113, %r6, %r372;
	setp.gt.s32 	%p95, %r113, 1023;
	@%p95 bra 	$L__BB2_143;
	shl.b32 	%r335, %r372, 2;
	shl.b32 	%r336, %r113, 2;
	mul.wide.u32 	%rd63, %r335, 4;
	add.s64 	%rd64, %rd3, %rd63;
	ld.local.v4.f32 	{%f414, %f415, %f416, %f417}, [%rd64];
	shl.b32 	%r337, %r4, 12;
	add.s32 	%r338, %r337, %r336;
	mul.wide.s32 	%rd65, %r338, 4;
	add.s64 	%rd66, %rd2, %rd65;
	st.global.f32 	[%rd66], %f414;
	st.global.f32 	[%rd66+4], %f415;
	st.global.f32 	[%rd66+8], %f416;
	st.global.f32 	[%rd66+12], %f417;
$L__BB2_143:
	ret;

}


// ===== COMPILED SASS (sm_100) =====

	.target	sm_100

	.elftype	@"ET_EXEC"


//--------------------- .note.nv.tkinfo           --------------------------
	.section	.note.nv.tkinfo,"",@"SHT_NOTE"
	.sectionflags	@"SHF_NOTE_NV_TKINFO"
	.tkinfo
        /*0018*/ 	.word	0x00000002
        /*0030*/ 	.string	""
        /*0030*/ 	.string	"ptxas"
        /*0030*/ 	.string	"Cuda compilation tools, release 13.0, V13.0.88"
        /*0030*/ 	.string	"Build cuda_13.0.r13.0/compiler.36424714_0"
        /*0030*/ 	.string	"-arch sm_100 -m 64 "



//--------------------- .note.nv.cuinfo           --------------------------
	.section	.note.nv.cuinfo,"",@"SHT_NOTE"
	.sectionflags	@"SHF_NOTE_NV_CUINFO"
        /*0018*/ 	.short	0x0002
        /*001a*/ 	.short	0x0064
        /*001c*/ 	.short	0x0082
	.zero		2


//--------------------- .nv.info                  --------------------------
	.section	.nv.info,"",@"SHT_CUDA_INFO"
	.align	4


	//----- nvinfo : EIATTR_REGCOUNT
	.align		4
        /*0000*/ 	.byte	0x04, 0x2f
        /*0002*/ 	.short	(.L_1 - .L_0)
	.align		4
.L_0:
        /*0004*/ 	.word	index@(_Z25hadamard_columns_baselinePKfPf)
        /*0008*/ 	.word	0x00000020


	//----- nvinfo : EIATTR_FRAME_SIZE
	.align		4
.L_1:
        /*000c*/ 	.byte	0x04, 0x11
        /*000e*/ 	.short	(.L_3 - .L_2)
	.align		4
.L_2:
        /*0010*/ 	.word	index@($__internal_0_$__cuda_sm20_div_u16)
        /*0014*/ 	.word	0x00000000


	//----- nvinfo : EIATTR_FRAME_SIZE
	.align		4
.L_3:
        /*0018*/ 	.byte	0x04, 0x11
        /*001a*/ 	.short	(.L_5 - .L_4)
	.align		4
.L_4:
        /*001c*/ 	.word	index@(_Z25hadamard_columns_baselinePKfPf)
        /*0020*/ 	.word	0x00000000


	//----- nvinfo : EIATTR_REGCOUNT
	.align		4
.L_5:
        /*0024*/ 	.byte	0x04, 0x2f
        /*0026*/ 	.short	(.L_7 - .L_6)
	.align		4
.L_6:
        /*0028*/ 	.word	index@(_Z13gemm_baselinePKfS0_Pf)
        /*002c*/ 	.word	0x0000001e


	//----- nvinfo : EIATTR_FRAME_SIZE
	.align		4
.L_7:
        /*0030*/ 	.byte	0x04, 0x11
        /*0032*/ 	.short	(.L_9 - .L_8)
	.align		4
.L_8:
        /*0034*/ 	.word	index@(_Z13gemm_baselinePKfS0_Pf)
        /*0038*/ 	.word	0x00000000


	//----- nvinfo : EIATTR_REGCOUNT
	.align		4
.L_9:
        /*003c*/ 	.byte	0x04, 0x2f
        /*003e*/ 	.short	(.L_11 - .L_10)
	.align		4
.L_10:
        /*0040*/ 	.word	index@(_Z23fused_ht_gemm_pipelinedPKfS0_Pf)
        /*0044*/ 	.word	0x00000028


	//----- nvinfo : EIATTR_FRAME_SIZE
	.align		4
.L_11:
        /*0048*/ 	.byte	0x04, 0x11
        /*004a*/ 	.short	(.L_13 - .L_12)
	.align		4
.L_12:
        /*004c*/ 	.word	index@(_Z23fused_ht_gemm_pipelinedPKfS0_Pf)
        /*0050*/ 	.word	0x00000040


	//----- nvinfo : EIATTR_MIN_STACK_SIZE
	.align		4
.L_13:
        /*0054*/ 	.byte	0x04, 0x12
        /*0056*/ 	.short	(.L_15 - .L_14)
	.align		4
.L_14:
        /*0058*/ 	.word	index@(_Z23fused_ht_gemm_pipelinedPKfS0_Pf)
        /*005c*/ 	.word	0x00000040


	//----- nvinfo : EIATTR_MIN_STACK_SIZE
	.align		4
.L_15:
        /*0060*/ 	.byte	0x04, 0x12
        /*0062*/ 	.short	(.L_17 - .L_16)
	.align		4
.L_16:
        /*0064*/ 	.word	index@(_Z13gemm_baselinePKfS0_Pf)
        /*0068*/ 	.word	0x00000000


	//----- nvinfo : EIATTR_MIN_STACK_SIZE
	.align		4
.L_17:
        /*006c*/ 	.byte	0x04, 0x12
        /*006e*/ 	.short	(.L_19 - .L_18)
	.align		4
.L_18:
        /*0070*/ 	.word	index@(_Z25hadamard_columns_baselinePKfPf)
        /*0074*/ 	.word	0x00000000
.L_19:


//--------------------- .nv.compat                --------------------------
	.section	.nv.compat,"",@"SHT_CUDA_COMPAT_INFO"
	.align	4
        /*0000*/ 	.byte	0x02, 0x09, 0x00, 0x00, 0x02, 0x02, 0x01, 0x00, 0x02, 0x05, 0x05, 0x00, 0x03, 0x07, 0x01, 0x01
        /*0010*/ 	.byte	0x02, 0x03, 0x00, 0x00, 0x02, 0x06, 0x01, 0x00, 0x04, 0x0b, 0x08, 0x00, 0x01, 0x00, 0x00, 0x00
        /*0020*/ 	.byte	0x00, 0x00, 0x00, 0x00


//--------------------- .nv.info._Z23fused_ht_gemm_pipelinedPKfS0_Pf --------------------------
	.section	.nv.info._Z23fused_ht_gemm_pipelinedPKfS0_Pf,"",@"SHT_CUDA_INFO"
	.sectionflags	@""
	.align	4


	//----- nvinfo : EIATTR_CUDA_API_VERSION
	.align		4
        /*0000*/ 	.byte	0x04, 0x37
        /*0002*/ 	.short	(.L_21 - .L_20)
.L_20:
        /*0004*/ 	.word	0x00000082


	//----- nvinfo : EIATTR_KPARAM_INFO
	.align		4
.L_21:
        /*0008*/ 	.byte	0x04, 0x17
        /*000a*/ 	.short	(.L_23 - .L_22)
.L_22:
        /*000c*/ 	.word	0x00000000
        /*0010*/ 	.short	0x0002
        /*0012*/ 	.short	0x0010
        /*0014*/ 	.byte	0x00, 0xf5, 0x21, 0x00


	//----- nvinfo : EIATTR_KPARAM_INFO
	.align		4
.L_23:
        /*0018*/ 	.byte	0x04, 0x17
        /*001a*/ 	.short	(.L_25 - .L_24)
.L_24:
        /*001c*/ 	.word	0x00000000
        /*0020*/ 	.short	0x0001
        /*0022*/ 	.short	0x0008
        /*0024*/ 	.byte	0x00, 0xf5, 0x21, 0x00


	//----- nvinfo : EIATTR_KPARAM_INFO
	.align		4
.L_25:
        /*0028*/ 	.byte	0x04, 0x17
        /*002a*/ 	.short	(.L_27 - .L_26)
.L_26:
        /*002c*/ 	.word	0x00000000
        /*0030*/ 	.short	0x0000
        /*0032*/ 	.short	0x0000
        /*0034*/ 	.byte	0x00, 0xf5, 0x21, 0x00


	//----- nvinfo : EIATTR_SPARSE_MMA_MASK
	.align		4
.L_27:
        /*0038*/ 	.byte	0x03, 0x50
        /*003a*/ 	.short	0x0000


	//----- nvinfo : EIATTR_MAXREG_COUNT
	.align		4
        /*003c*/ 	.byte	0x03, 0x1b
        /*003e*/ 	.short	0x00ff


	//----- nvinfo : EIATTR_NUM_BARRIERS
	.align		4
        /*0040*/ 	.byte	0x02, 0x4c
        /*0042*/ 	.byte	0x01
	.zero		1


	//----- nvinfo : EIATTR_MERCURY_ISA_VERSION
	.align		4
        /*0044*/ 	.byte	0x03, 0x5f
        /*0046*/ 	.short	0x0101


	//----- nvinfo : EIATTR_VRC_CTA_INIT_COUNT
	.align		4
        /*0048*/ 	.byte	0x02, 0x4a
	.zero		1
	.zero		1


	//----- nvinfo : EIATTR_EXIT_INSTR_OFFSETS
	.align		4
        /*004c*/ 	.byte	0x04, 0x1c
        /*004e*/ 	.short	(.L_29 - .L_28)


	//   ....[0]....
.L_28:
        /*0050*/ 	.word	0x000000b0


	//   ....[1]....
        /*0054*/ 	.word	0x000036d0


	//   ....[2]....
        /*0058*/ 	.word	0x00003b40


	//   ....[3]....
        /*005c*/ 	.word	0x00003b70


	//   ....[4]....
        /*0060*/ 	.word	0x00003c30


	//----- nvinfo : EIATTR_CRS_STACK_SIZE
	.align		4
.L_29:
        /*0064*/ 	.byte	0x04, 0x1e
        /*0066*/ 	.short	(.L_31 - .L_30)
.L_30:
        /*0068*/ 	.word	0x00000000


	//----- nvinfo : EIATTR_CBANK_PARAM_SIZE
	.align		4
.L_31:
        /*006c*/ 	.byte	0x03, 0x19
        /*006e*/ 	.short	0x0018


	//----- nvinfo : EIATTR_PARAM_CBANK
	.align		4
        /*0070*/ 	.byte	0x04, 0x0a
        /*0072*/ 	.short	(.L_33 - .L_32)
	.align		4
.L_32:
        /*0074*/ 	.word	index@(.nv.constant0._Z23fused_ht_gemm_pipelinedPKfS0_Pf)
        /*0078*/ 	.short	0x0380
        /*007a*/ 	.short	0x0018


	//----- nvinfo : EIATTR_SW_WAR
	.align		4
.L_33:
        /*007c*/ 	.byte	0x04, 0x36
        /*007e*/ 	.short	(.L_35 - .L_34)
.L_34:
        /*0080*/ 	.word	0x00000008
.L_35:


//--------------------- .nv.info._Z13gemm_baselinePKfS0_Pf --------------------------
	.section	.nv.info._Z13gemm_baselinePKfS0_Pf,"",@"SHT_CUDA_INFO"
	.sectionflags	@""
	.align	4


	//----- nvinfo : EIATTR_CUDA_API_VERSION
	.align		4
        /*0000*/ 	.byte	0x04, 0x37
        /*0002*/ 	.short	(.L_37 - .L_36)
.L_36:
        /*0004*/ 	.word	0x00000082


	//----- nvinfo : EIATTR_KPARAM_INFO
	.align		4
.L_37:
        /*0008*/ 	.byte	0x04, 0x17
        /*000a*/ 	.short	(.L_39 - .L_38)
.L_38:
        /*000c*/ 	.word	0x00000000
        /*0010*/ 	.short	0x0002
        /*0012*/ 	.short	0x0010
        /*0014*/ 	.byte	0x00, 0xf5, 0x21, 0x00


	//----- nvinfo : EIATTR_KPARAM_INFO
	.align		4
.L_39:
        /*0018*/ 	.byte	0x04, 0x17
        /*001a*/ 	.short	(.L_41 - .L_40)
.L_40:
        /*001c*/ 	.word	0x00000000
        /*0020*/ 	.short	0x0001
        /*0022*/ 	.short	0x0008
        /*0024*/ 	.byte	0x00, 0xf5, 0x21, 0x00


	//----- nvinfo : EIATTR_KPARAM_INFO
	.align		4
.L_41:
        /*0028*/ 	.byte	0x04, 0x17
        /*002a*/ 	.short	(.L_43 - .L_42)
.L_42:
        /*002c*/ 	.word	0x00000000
        /*0030*/ 	.short	0x0000
        /*0032*/ 	.short	0x0000
        /*0034*/ 	.byte	0x00, 0xf5, 0x21, 0x00


	//----- nvinfo : EIATTR_SPARSE_MMA_MASK
	.align		4
.L_43:
        /*0038*/ 	.byte	0x03, 0x50
        /*003a*/ 	.short	0x0000


	//----- nvinfo : EIATTR_MAXREG_COUNT
	.align		4
        /*003c*/ 	.byte	0x03, 0x1b
        /*003e*/ 	.short	0x00ff


	//----- nvinfo : EIATTR_MERCURY_ISA_VERSION
	.align		4
        /*0040*/ 	.byte	0x03, 0x5f
        /*0042*/ 	.short	0x0101


	//----- nvinfo : EIATTR_VRC_CTA_INIT_COUNT
	.align		4
        /*0044*/ 	.byte	0x02, 0x4a
	.zero		1
	.zero		1


	//----- nvinfo : EIATTR_EXIT_INSTR_OFFSETS
	.align		4
        /*0048*/ 	.byte	0x04, 0x1c
        /*004a*/ 	.short	(.L_45 - .L_44)


	//   ....[0]....
.L_44:
        /*004c*/ 	.word	0x000000b0


	//   ....[1]....
        /*0050*/ 	.word	0x00000560


	//----- nvinfo : EIATTR_CBANK_PARAM_SIZE
	.align		4
.L_45:
        /*0054*/ 	.byte	0x03, 0x19
        /*0056*/ 	.short	0x0018


	//----- nvinfo : EIATTR_PARAM_CBANK
	.align		4
        /*0058*/ 	.byte	0x04, 0x0a
        /*005a*/ 	.short	(.L_47 - .L_46)
	.align		4
.L_46:
        /*005c*/ 	.word	index@(.nv.constant0._Z13gemm_baselinePKfS0_Pf)
        /*0060*/ 	.short	0x0380
        /*0062*/ 	.short	0x0018


	//----- nvinfo : EIATTR_SW_WAR
	.align		4
.L_47:
        /*0064*/ 	.byte	0x04, 0x36
        /*0066*/ 	.short	(.L_49 - .L_48)
.L_48:
        /*0068*/ 	.word	0x00000008
.L_49:


//--------------------- .nv.info._Z25hadamard_columns_baselinePKfPf --------------------------
	.section	.nv.info._Z25hadamard_columns_baselinePKfPf,"",@"SHT_CUDA_INFO"
	.sectionflags	@""
	.align	4


	//----- nvinfo : EIATTR_CUDA_API_VERSION
	.align		4
        /*0000*/ 	.byte	0x04, 0x37
        /*0002*/ 	.short	(.L_51 - .L_50)
.L_50:
        /*0004*/ 	.word	0x00000082


	//----- nvinfo : EIATTR_KPARAM_INFO
	.align		4
.L_51:
        /*0008*/ 	.byte	0x04, 0x17
        /*000a*/ 	.short	(.L_53 - .L_52)
.L_52:
        /*000c*/ 	.word	0x00000000
        /*0010*/ 	.short	0x0001
        /*0012*/ 	.short	0x0008
        /*0014*/ 	.byte	0x00, 0xf5, 0x21, 0x00


	//----- nvinfo : EIATTR_KPARAM_INFO
	.align		4
.L_53:
        /*0018*/ 	.byte	0x04, 0x17
        /*001a*/ 	.short	(.L_55 - .L_54)
.L_54:
        /*001c*/ 	.word	0x00000000
        /*0020*/ 	.short	0x0000
        /*0022*/ 	.short	0x0000
        /*0024*/ 	.byte	0x00, 0xf5, 0x21, 0x00


	//----- nvinfo : EIATTR_SPARSE_MMA_MASK
	.align		4
.L_55:
        /*0028*/ 	.byte	0x03, 0x50
        /*002a*/ 	.short	0x0000


	//----- nvinfo : EIATTR_MAXREG_COUNT
	.align		4
        /*002c*/ 	.byte	0x03, 0x1b
        /*002e*/ 	.short	0x00ff


	//----- nvinfo : EIATTR_NUM_BARRIERS
	.align		4
        /*0030*/ 	.byte	0x02, 0x4c
        /*0032*/ 	.byte	0x01
	.zero		1


	//----- nvinfo : EIATTR_MERCURY_ISA_VERSION
	.align		4
        /*0034*/ 	.byte	0x03, 0x5f
        /*0036*/ 	.short	0x0101


	//----- nvinfo : EIATTR_VRC_CTA_INIT_COUNT
	.align		4
        /*0038*/ 	.byte	0x02, 0x4a
	.zero		1
	.zero		1


	//----- nvinfo : EIATTR_EXIT_INSTR_OFFSETS
	.align		4
        /*003c*/ 	.byte	0x04, 0x1c
        /*003e*/ 	.short	(.L_57 - .L_56)


	//   ....[0]....
.L_56:
        /*0040*/ 	.word	0x00000040


	//   ....[1]....
        /*0044*/ 	.word	0x000015f0


	//----- nvinfo : EIATTR_CRS_STACK_SIZE
	.align		4
.L_57:
        /*0048*/ 	.byte	0x04, 0x1e
        /*004a*/ 	.short	(.L_59 - .L_58)
.L_58:
        /*004c*/ 	.word	0x00000000


	//----- nvinfo : EIATTR_CBANK_PARAM_SIZE
	.align		4
.L_59:
        /*0050*/ 	.byte	0x03, 0x19
        /*0052*/ 	.short	0x0010


	//----- nvinfo : EIATTR_PARAM_CBANK
	.align		4
        /*0054*/ 	.byte	0x04, 0x0a
        /*0056*/ 	.short	(.L_61 - .L_60)
	.align		4
.L_60:
        /*0058*/ 	.word	index@(.nv.constant0._Z25hadamard_columns_baselinePKfPf)
        /*005c*/ 	.short	0x0380
        /*005e*/ 	.short	0x0010


	//----- nvinfo : EIATTR_SW_WAR
	.align		4
.L_61:
        /*0060*/ 	.byte	0x04, 0x36
        /*0062*/ 	.short	(.L_63 - .L_62)
.L_62:
        /*0064*/ 	.word	0x00000008
.L_63:


//--------------------- .nv.callgraph             --------------------------
	.section	.nv.callgraph,"",@"SHT_CUDA_CALLGRAPH"
	.align	4
	.sectionentsize	8
	.align		4
        /*0000*/ 	.word	0x00000000
	.align		4
        /*0004*/ 	.word	0xffffffff
	.align		4
        /*0008*/ 	.word	0x00000000
	.align		4
        /*000c*/ 	.word	0xfffffffe
	.align		4
        /*0010*/ 	.word	0x00000000
	.align		4
        /*0014*/ 	.word	0xfffffffd
	.align		4
        /*0018*/ 	.word	0x00000000
	.align		4
        /*001c*/ 	.word	0xfffffffc


//--------------------- .text._Z23fused_ht_gemm_pipelinedPKfS0_Pf --------------------------
	.section	.text._Z23fused_ht_gemm_pipelinedPKfS0_Pf,"ax",@progbits
	.align	128
        .global         _Z23fused_ht_gemm_pipelinedPKfS0_Pf
        .type           _Z23fused_ht_gemm_pipelinedPKfS0_Pf,@function
        .size           _Z23fused_ht_gemm_pipelinedPKfS0_Pf,(.L_x_145 - _Z23fused_ht_gemm_pipelinedPKfS0_Pf)
        .other          _Z23fused_ht_gemm_pipelinedPKfS0_Pf,@"STO_CUDA_ENTRY STV_DEFAULT"
_Z23fused_ht_gemm_pipelinedPKfS0_Pf:
.text._Z23fused_ht_gemm_pipelinedPKfS0_Pf:
[----:B------:R-:W1:Y:S08]  /*0000*/  LDC R1, c[0x0][0x37c] ;  /* 0x0000df00ff017b82 */ /* 0x000e700000000800 */
[----:B------:R-:W2:Y:S01]  /*0010*/  S2UR UR4, SR_CTAID.X ;  /* 0x00000000000479c3 */ /* 0x000ea20000002500 */
[----:B-1----:R-:W-:-:S05]  /*0020*/  VIADD R1, R1, 0xffffffc0 ;  /* 0xffffffc001017836 */ /* 0x002fca0000000000 */
[----:B------:R-:W-:Y:S01]  /*0030*/  R2UR UR11, R1 ;  /* 0x00000000010b72ca */ /* 0x000fe200000e0000 */
[----:B------:R1:W-:Y:S04]  /*0040*/  STL.128 [R1], RZ ;  /* 0x000000ff01007387 */ /* 0x0003e80000100c00 */
[----:B------:R1:W-:Y:S04]  /*0050*/  STL.128 [R1+0x10], RZ ;  /* 0x000010ff01007387 */ /* 0x0003e80000100c00 */
[----:B------:R1:W-:Y:S04]  /*0060*/  STL.128 [R1+0x20], RZ ;  /* 0x000020ff01007387 */ /* 0x0003e80000100c00 */
[----:B------:R1:W-:Y:S01]  /*0070*/  STL.128 [R1+0x30], RZ ;  /* 0x000030ff01007387 */ /* 0x0003e20000100c00 */
[----:B--2---:R-:W-:-:S04]  /*0080*/  USHF.L.U32 UR8, UR4, 0x2, URZ ;  /* 0x0000000204087899 */ /* 0x004fc800080006ff */
[----:B------:R-:W-:-:S06]  /*0090*/  UISETP.NE.AND UP0, UPT, UR8, 0x400, UPT ;  /* 0x000004000800788c */ /* 0x000fcc000bf05270 */
[----:B------:R-:W-:-:S13]  /*00a0*/  PLOP3.LUT P0, PT, PT, PT, UP0, 0x80, 0x8 ;  /* 0x000000000008781c */ /* 0x000fda0003f0f008 */
[----:B-1----:R-:W-:Y:S05]  /*00b0*/  @!P0 EXIT ;  /* 0x000000000000894d */ /* 0x002fea0003800000 */
[----:B------:R-:W1:Y:S01]  /*00c0*/  S2UR UR10, SR_CTAID.Y ;  /* 0x00000000000a79c3 */ /* 0x000e620000002600 */
[----:B------:R-:W2:Y:S01]  /*00d0*/  S2R R25, SR_TID.X ;  /* 0x0000000000197919 */ /* 0x000ea20000002100 */
[----:B------:R-:W-:Y:S01]  /*00e0*/  UISETP.GT.AND UP0, UPT, UR8, 0x3ff, UPT ;  /* 0x000003ff0800788c */ /* 0x000fe2000bf04270 */
[----:B------:R-:W3:Y:S01]  /*00f0*/  LDCU.64 UR12, c[0x0][0x358] ;  /* 0x00006b00ff0c77ac */ /* 0x000ee20008000a00 */
[----:B------:R-:W-:Y:S02]  /*0100*/  USHF.L.U32 UR9, UR4, 0x4, URZ ;  /* 0x0000000404097899 */ /* 0x000fe400080006ff */
[----:B-1----:R-:W-:-:S05]  /*0110*/  USHF.L.U32 UR7, UR10, 0x7, URZ ;  /* 0x000000070a077899 */ /* 0x002fca00080006ff */
[----:B---3--:R-:W-:Y:S07]  /*0120*/  BRA.U UP0, `(.L_x_0) ;  /* 0x0000000100707547 */ /* 0x008fee000b800000 */
[----:B------:R-:W1:Y:S01]  /*0130*/  S2UR UR6, SR_CgaCtaId ;  /* 0x00000000000679c3 */ /* 0x000e620000008800 */
[----:B------:R-:W-:Y:S01]  /*0140*/  BSSY.RECONVERGENT B0, `(.L_x_1) ;  /* 0x0000019000007945 */ /* 0x000fe20003800200 */
[----:B--2---:R-:W-:Y:S01]  /*0150*/  IMAD.MOV.U32 R0, RZ, RZ, R25 ;  /* 0x000000ffff007224 */ /* 0x004fe200078e0019 */
[----:B------:R-:W-:Y:S01]  /*0160*/  UMOV UR5, 0x400 ;  /* 0x0000040000057882 */ /* 0x000fe20000000000 */
[----:B------:R-:W2:Y:S01]  /*0170*/  LDCU.64 UR14, c[0x0][0x380] ;  /* 0x00007000ff0e77ac */ /* 0x000ea20008000a00 */
[----:B------:R-:W-:Y:S02]  /*0180*/  USHF.L.U32 UR4, UR4, 0xe, URZ ;  /* 0x0000000e04047899 */ /* 0x000fe400080006ff */
[----:B-12---:R-:W-:-:S12]  /*0190*/  ULEA UR5, UR6, UR5, 0x18 ;  /* 0x0000000506057291 */ /* 0x006fd8000f8ec0ff */
.L_x_4:
[C---:B-1----:R-:W-:Y:S01]  /*01a0*/  LEA.HI R2, R0.reuse, UR9, RZ, 0x18 ;  /* 0x0000000900027c11 */ /* 0x042fe2000f8fc0ff */
[----:B------:R-:W-:Y:S01]  /*01b0*/  BSSY.RECONVERGENT B1, `(.L_x_2) ;  /* 0x000000f000017945 */ /* 0x000fe20003800200 */
[----:B------:R-:W-:Y:S02]  /*01c0*/  ISETP.GE.U32.AND P1, PT, R0, 0x380, PT ;  /* 0x000003800000780c */ /* 0x000fe40003f26070 */
[----:B------:R-:W-:Y:S02]  /*01d0*/  ISETP.GT.AND P0, PT, R2, 0xfff, PT ;  /* 0x00000fff0200780c */ /* 0x000fe40003f04270 */
[----:B------:R-:W-:-:S11]  /*01e0*/  IADD3 R4, PT, PT, R0, 0x80, RZ ;  /* 0x0000008000047810 */ /* 0x000fd60007ffe0ff */
[----:B------:R-:W-:Y:S05]  /*01f0*/  @P0 BRA `(.L_x_3) ;  /* 0x0000000000280947 */ /* 0x000fea0003800000 */
[----:B------:R-:W-:Y:S01]  /*0200*/  IMAD.U32 R6, RZ, RZ, UR4 ;  /* 0x00000004ff067e24 */ /* 0x000fe2000f8e00ff */
[C---:B------:R-:W-:Y:S02]  /*0210*/  LEA R3, P0, R0.reuse, UR4, 0x2 ;  /* 0x0000000400037c11 */ /* 0x040fe4000f8010ff */
[----:B------:R-:W-:Y:S02]  /*0220*/  LEA R5, R0, UR5, 0x4 ;  /* 0x0000000500057c11 */ /* 0x000fe4000f8e20ff */
[----:B------:R-:W-:Y:S02]  /*0230*/  LEA.HI.X.SX32 R6, R6, RZ, 0x1, P0 ;  /* 0x000000ff06067211 */ /* 0x000fe400000f0eff */
[----:B------:R-:W-:-:S04]  /*0240*/  LEA R2, P0, R3, UR14, 0x2 ;  /* 0x0000000e03027c11 */ /* 0x000fc8000f8010ff */
[----:B------:R-:W-:-:S05]  /*0250*/  LEA.HI.X R3, R3, UR15, R6, 0x2, P0 ;  /* 0x0000000f03037c11 */ /* 0x000fca00080f1406 */
[----:B------:R-:W-:Y:S01]  /*0260*/  @!PT LDS RZ, [RZ] ;  /* 0x00000000fffff984 */ /* 0x000fe20000000800 */
[----:B------:R-:W-:Y:S01]  /*0270*/  @!PT LDS RZ, [RZ] ;  /* 0x00000000fffff984 */ /* 0x000fe20000000800 */
[----:B------:R-:W-:Y:S01]  /*0280*/  @!PT LDS RZ, [RZ] ;  /* 0x00000000fffff984 */ /* 0x000fe20000000800 */
[----:B------:R1:W-:Y:S04]  /*0290*/  LDGSTS.E.128 [R5], desc[UR12][R2.64] ;  /* 0x0000000002057fae */ /* 0x0003e8000b9a180c */
.L_x_3:
[----:B------:R-:W-:Y:S05]  /*02a0*/  BSYNC.RECONVERGENT B1 ;  /* 0x0000000000017941 */ /* 0x000fea0003800200 */
.L_x_2:
[----:B------:R-:W-:Y:S01]  /*02b0*/  IMAD.MOV.U32 R0, RZ, RZ, R4 ;  /* 0x000000ffff007224 */ /* 0x000fe200078e0004 */
[----:B------:R-:W-:Y:S06]  /*02c0*/  @!P1 BRA `(.L_x_4) ;  /* 0xfffffffc00b49947 */ /* 0x000fec000383ffff */
[----:B------:R-:W-:Y:S05]  /*02d0*/  BSYNC.RECONVERGENT B0 ;  /* 0x0000000000007941 */ /* 0x000fea0003800200 */
.L_x_1:
[----:B------:R-:W0:Y:S02]  /*02e0*/  LDGDEPBAR ;  /* 0x00000000000079af */ /* 0x000e240000000000 */
.L_x_0:
[----:B------:R-:W0:Y:S01]  /*02f0*/  LDGDEPBAR ;  /* 0x00000000000079af */ /* 0x000e220000000000 */
[----:B------:R-:W3:Y:S01]  /*0300*/  S2UR UR5, SR_CgaCtaId ;  /* 0x00000000000579c3 */ /* 0x000ee20000008800 */
[----:B------:R-:W-:Y:S01]  /*0310*/  UMOV UR4, 0x400 ;  /* 0x0000040000047882 */ /* 0x000fe20000000000 */
[----:B------:R-:W-:-:S04]  /*0320*/  DEPBAR.LE SB0, 0x0 ;  /* 0x000080000000791a */ /* 0x000fc80000000000 */
[----:B---3--:R-:W-:-:S03]  /*0330*/  ULEA UR5, UR5, UR4, 0x18 ;  /* 0x0000000405057291 */ /* 0x008fc6000f8ec0ff */
[----:B------:R-:W-:Y:S01]  /*0340*/  UMOV UR4, URZ ;  /* 0x000000ff00047c82 */ /* 0x000fe20008000000 */
[----:B------:R-:W-:Y:S08]  /*0350*/  BAR.SYNC.DEFER_BLOCKING 0x0 ;  /* 0x0000000000007b1d */ /* 0x000ff00000010000 */
.L_x_36:
[----:B------:R-:W-:-:S04]  /*0360*/  UIADD3 UR6, UPT, UPT, UR9, UR4, URZ ;  /* 0x0000000409067290 */ /* 0x000fc8000fffe0ff */
[----:B------:R-:W-:-:S09]  /*0370*/  UISETP.GT.AND UP0, UPT, UR6, 0xfff, UPT ;  /* 0x00000fff0600788c */ /* 0x000fd2000bf04270 */
[----:B-1234-:R-:W-:Y:S05]  /*0380*/  BRA.U UP0, `(.L_x_5) ;  /* 0x0000000900c47547 */ /* 0x01efea000b800000 */
[----:B--2---:R-:W-:Y:S01]  /*0390*/  ISETP.GT.U32.AND P0, PT, R25, 0x1ff, PT ;  /* 0x000001ff1900780c */ /* 0x004fe20003f04070 */
[----:B------:R-:W-:Y:S01]  /*03a0*/  ULEA UR6, UR4, UR5, 0xc ;  /* 0x0000000504067291 */ /* 0x000fe2000f8e60ff */
[----:B------:R-:W-:Y:S11]  /*03b0*/  BSSY.RECONVERGENT B0, `(.L_x_6) ;  /* 0x000000b000007945 */ /* 0x000ff60003800200 */
[----:B------:R-:W-:Y:S05]  /*03c0*/  @P0 BRA `(.L_x_7) ;  /* 0x0000000000240947 */ /* 0x000fea0003800000 */
[----:B------:R-:W-:-:S07]  /*03d0*/  MOV R0, R25 ;  /* 0x0000001900007202 */ /* 0x000fce0000000f00 */
.L_x_8:
[C---:B-12---:R-:W-:Y:S02]  /*03e0*/  LEA R2, R0.reuse, UR6, 0x3 ;  /* 0x0000000600027c11 */ /* 0x046fe4000f8e18ff */
[C---:B------:R-:W-:Y:S01]  /*03f0*/  ISETP.GE.U32.AND P1, PT, R0.reuse, 0x180, PT ;  /* 0x000001800000780c */ /* 0x040fe20003f26070 */
[----:B------:R-:W-:Y:S02]  /*0400*/  VIADD R0, R0, 0x80 ;  /* 0x0000008000007836 */ /* 0x000fe40000000000 */
[----:B------:R-:W1:Y:S02]  /*0410*/  LDS.64 R4, [R2] ;  /* 0x0000000002047984 */ /* 0x000e640000000a00 */
[C-C-:B-1----:R-:W-:Y:S01]  /*0420*/  FADD R6, R4.reuse, R5.reuse ;  /* 0x0000000504067221 */ /* 0x142fe20000000000 */
[----:B------:R-:W-:-:S05]  /*0430*/  FADD R7, R4, -R5 ;  /* 0x8000000504077221 */ /* 0x000fca0000000000 */
[----:B------:R2:W-:Y:S02]  /*0440*/  STS.64 [R2], R6 ;  /* 0x0000000602007388 */ /* 0x0005e40000000a00 */
[----:B------:R-:W-:Y:S05]  /*0450*/  @!P1 BRA `(.L_x_8) ;  /* 0xfffffffc00e09947 */ /* 0x000fea000383ffff */
.L_x_7:
[----:B------:R-:W-:Y:S05]  /*0460*/  BSYNC.RECONVERGENT B0 ;  /* 0x0000000000007941 */ /* 0x000fea0003800200 */
.L_x_6:
[----:B------:R-:W-:Y:S06]  /*0470*/  BAR.SYNC.DEFER_BLOCKING 0x0 ;  /* 0x0000000000007b1d */ /* 0x000fec0000010000 */
[----:B------:R-:W-:Y:S04]  /*0480*/  BSSY.RECONVERGENT B0, `(.L_x_9) ;  /* 0x0000010000007945 */ /* 0x000fe80003800200 */
[----:B------:R-:W-:Y:S05]  /*0490*/  @P0 BRA `(.L_x_10) ;  /* 0x0000000000380947 */ /* 0x000fea0003800000 */
[----:B------:R-:W-:-:S07]  /*04a0*/  MOV R0, R25 ;  /* 0x0000001900007202 */ /* 0x000fce0000000f00 */
.L_x_11:
[C---:B-1-3--:R-:W-:Y:S01]  /*04b0*/  IMAD.SHL.U32 R3, R0.reuse, 0x2, RZ ;  /* 0x0000000200037824 */ /* 0x04afe200078e00ff */
[C---:B--2---:R-:W-:Y:S02]  /*04c0*/  LOP3.LUT R2, R0.reuse, 0x1, RZ, 0xc0, !PT ;  /* 0x0000000100027812 */ /* 0x044fe400078ec0ff */
[----:B------:R-:W-:Y:S02]  /*04d0*/  ISETP.GE.U32.AND P1, PT, R0, 0x180, PT ;  /* 0x000001800000780c */ /* 0x000fe40003f26070 */
[----:B------:R-:W-:Y:S02]  /*04e0*/  LOP3.LUT R2, R2, 0x3ffffffc, R3, 0xf8, !PT ;  /* 0x3ffffffc02027812 */ /* 0x000fe400078ef803 */
[----:B------:R-:W-:Y:S02]  /*04f0*/  IADD3 R0, PT, PT, R0, 0x80, RZ ;  /* 0x0000008000007810 */ /* 0x000fe40007ffe0ff */
[----:B------:R-:W-:-:S05]  /*0500*/  LEA R2, R2, UR6, 0x2 ;  /* 0x0000000602027c11 */ /* 0x000fca000f8e10ff */
[----:B------:R-:W-:Y:S04]  /*0510*/  LDS R3, [R2] ;  /* 0x0000000002037984 */ /* 0x000fe80000000800 */
[----:B------:R-:W1:Y:S02]  /*0520*/  LDS R4, [R2+0x8] ;  /* 0x0000080002047984 */ /* 0x000e640000000800 */
[C-C-:B-1----:R-:W-:Y:S01]  /*0530*/  FADD R5, R3.reuse, R4.reuse ;  /* 0x0000000403057221 */ /* 0x142fe20000000000 */
[----:B------:R-:W-:-:S04]  /*0540*/  FADD R3, R3, -R4 ;  /* 0x8000000403037221 */ /* 0x000fc80000000000 */
[----:B------:R3:W-:Y:S04]  /*0550*/  STS [R2], R5 ;  /* 0x0000000502007388 */ /* 0x0007e80000000800 */
[----:B------:R3:W-:Y:S01]  /*0560*/  STS [R2+0x8], R3 ;  /* 0x0000080302007388 */ /* 0x0007e20000000800 */
[----:B------:R-:W-:Y:S05]  /*0570*/  @!P1 BRA `(.L_x_11) ;  /* 0xfffffffc00cc9947 */ /* 0x000fea000383ffff */
.L_x_10:
[----:B------:R-:W-:Y:S05]  /*0580*/  BSYNC.RECONVERGENT B0 ;  /* 0x0000000000007941 */ /* 0x000fea0003800200 */
.L_x_9:
[----:B------:R-:W-:Y:S06]  /*0590*/  BAR.SYNC.DEFER_BLOCKING 0x0 ;  /* 0x0000000000007b1d */ /* 0x000fec0000010000 */
[----:B------:R-:W-:Y:S04]  /*05a0*/  BSSY.RECONVERGENT B0, `(.L_x_12) ;  /* 0x0000010000007945 */ /* 0x000fe80003800200 */
[----:B------:R-:W-:Y:S05]  /*05b0*/  @P0 BRA `(.L_x_13) ;  /* 0x0000000000380947 */ /* 0x000fea0003800000 */
[----:B------:R-:W-:-:S07]  /*05c0*/  IMAD.MOV.U32 R0, RZ, RZ, R25 ;  /* 0x000000ffff007224 */ /* 0x000fce00078e0019 */
.L_x_14:
[C---:B-1234-:R-:W-:Y:S02]  /*05d0*/  LOP3.LUT R2, R0.reuse, 0x3, RZ, 0xc0, !PT ;  /* 0x0000000300027812 */ /* 0x05efe400078ec0ff */
[C---:B------:R-:W-:Y:S02]  /*05e0*/  SHF.L.U32 R3, R0.reuse, 0x1, RZ ;  /* 0x0000000100037819 */ /* 0x040fe400000006ff */
[C---:B------:R-:W-:Y:S01]  /*05f0*/  ISETP.GE.U32.AND P1, PT, R0.reuse, 0x180, PT ;  /* 0x000001800000780c */ /* 0x040fe20003f26070 */
[----:B------:R-:W-:Y:S01]  /*0600*/  VIADD R0, R0, 0x80 ;  /* 0x0000008000007836 */ /* 0x000fe20000000000 */
[----:B------:R-:W-:-:S04]  /*0610*/  LOP3.LUT R2, R2, 0x3ffffff8, R3, 0xf8, !PT ;  /* 0x3ffffff802027812 */ /* 0x000fc800078ef803 */
        /* <DEDUP_REMOVED lines=8> */
.L_x_13:
[----:B------:R-:W-:Y:S05]  /*06a0*/  BSYNC.RECONVERGENT B0 ;  /* 0x0000000000007941 */ /* 0x000fea0003800200 */
.L_x_12:
[----:B------:R-:W-:Y:S06]  /*06b0*/  BAR.SYNC.DEFER_BLOCKING 0x0 ;  /* 0x0000000000007b1d */ /* 0x000fec0000010000 */
[----:B------:R-:W-:Y:S04]  /*06c0*/  BSSY.RECONVERGENT B0, `(.L_x_15) ;  /* 0x0000010000007945 */ /* 0x000fe80003800200 */
[----:B------:R-:W-:Y:S05]  /*06d0*/  @P0 BRA `(.L_x_16) ;  /* 0x0000000000380947 */ /* 0x000fea0003800000 */
[----:B------:R-:W-:-:S07]  /*06e0*/  MOV R0, R25 ;  /* 0x0000001900007202 */ /* 0x000fce0000000f00 */
.L_x_17:
[C---:B-1-34-:R-:W-:Y:S01]  /*06f0*/  IMAD.SHL.U32 R3, R0.reuse, 0x2, RZ ;  /* 0x0000000200037824 */ /* 0x05afe200078e00ff */
        /* <DEDUP_REMOVED lines=12> */
.L_x_16:
[----:B------:R-:W-:Y:S05]  /*07c0*/  BSYNC.RECONVERGENT B0 ;  /* 0x0000000000007941 */ /* 0x000fea0003800200 */
.L_x_15:
[----:B------:R-:W-:Y:S06]  /*07d0*/  BAR.SYNC.DEFER_BLOCKING 0x0 ;  /* 0x0000000000007b1d */ /* 0x000fec0000010000 */
[----:B------:R-:W-:Y:S04]  /*07e0*/  BSSY.RECONVERGENT B0, `(.L_x_18) ;  /* 0x0000010000007945 */ /* 0x000fe80003800200 */
[----:B------:R-:W-:Y:S05]  /*07f0*/  @P0 BRA `(.L_x_19) ;  /* 0x0000000000380947 */ /* 0x000fea0003800000 */
[----:B------:R-:W-:-:S07]  /*0800*/  IMAD.MOV.U32 R0, RZ, RZ, R25 ;  /* 0x000000ffff007224 */ /* 0x000fce00078e0019 */
.L_x_20:
        /* <DEDUP_REMOVED lines=13> */
.L_x_19:
[----:B------:R-:W-:Y:S05]  /*08e0*/  BSYNC.RECONVERGENT B0 ;  /* 0x0000000000007941 */ /* 0x000fea0003800200 */
.L_x_18:
[----:B------:R-:W-:Y:S06]  /*08f0*/  BAR.SYNC.DEFER_BLOCKING 0x0 ;  /* 0x0000000000007b1d */ /* 0x000fec0000010000 */
[----:B------:R-:W-:Y:S04]  /*0900*/  BSSY.RECONVERGENT B0, `(.L_x_21) ;  /* 0x0000010000007945 */ /* 0x000fe80003800200 */
[----:B------:R-:W-:Y:S05]  /*0910*/  @P0 BRA `(.L_x_22) ;  /* 0x0000000000380947 */ /* 0x000fea0003800000 */
[----:B------:R-:W-:-:S07]  /*0920*/  MOV R0, R25 ;  /* 0x0000001900007202 */ /* 0x000fce0000000f00 */
.L_x_23:
        /* <DEDUP_REMOVED lines=13> */
.L_x_22:
[----:B------:R-:W-:Y:S05]  /*0a00*/  BSYNC.RECONVERGENT B0 ;  /* 0x0000000000007941 */ /* 0x000fea0003800200 */
.L_x_21:
[----:B------:R-:W-:Y:S06]  /*0a10*/  BAR.SYNC.DEFER_BLOCKING 0x0 ;  /* 0x0000000000007b1d */ /* 0x000fec0000010000 */
[----:B------:R-:W-:Y:S04]  /*0a20*/  BSSY.RECONVERGENT B0, `(.L_x_24) ;  /* 0x0000010000007945 */ /* 0x000fe80003800200 */
[----:B------:R-:W-:Y:S05]  /*0a30*/  @P0 BRA `(.L_x_25) ;  /* 0x0000000000380947 */ /* 0x000fea0003800000 */
[----:B------:R-:W-:-:S07]  /*0a40*/  IMAD.MOV.U32 R0, RZ, RZ, R25 ;  /* 0x000000ffff007224 */ /* 0x000fce00078e0019 */
.L_x_26:
        /* <DEDUP_REMOVED lines=13> */
.L_x_25:
[----:B------:R-:W-:Y:S05]  /*0b20*/  BSYNC.RECONVERGENT B0 ;  /* 0x0000000000007941 */ /* 0x000fea0003800200 */
.L_x_24:
[----:B------:R-:W-:Y:S06]  /*0b30*/  BAR.SYNC.DEFER_BLOCKING 0x0 ;  /* 0x0000000000007b1d */ /* 0x000fec0000010000 */
[----:B------:R-:W-:Y:S04]  /*0b40*/  BSSY.RECONVERGENT B0, `(.L_x_27) ;  /* 0x0000010000007945 */ /* 0x000fe80003800200 */
[----:B------:R-:W-:Y:S05]  /*0b50*/  @P0 BRA `(.L_x_28) ;  /* 0x0000000000380947 */ /* 0x000fea0003800000 */
[----:B------:R-:W-:-:S07]  /*0b60*/  MOV R0, R25 ;  /* 0x0000001900007202 */ /* 0x000fce0000000f00 */
.L_x_29:
        /* <DEDUP_REMOVED lines=13> */
.L_x_28:
[----:B------:R-:W-:Y:S05]  /*0c40*/  BSYNC.RECONVERGENT B0 ;  /* 0x0000000000007941 */ /* 0x000fea0003800200 */
.L_x_27:
[----:B------:R-:W-:Y:S06]  /*0c50*/  BAR.SYNC.DEFER_BLOCKING 0x0 ;  /* 0x0000000000007b1d */ /* 0x000fec0000010000 */
[----:B------:R-:W-:Y:S04]  /*0c60*/  BSSY.RECONVERGENT B0, `(.L_x_30) ;  /* 0x0000010000007945 */ /* 0x000fe80003800200 */
[----:B------:R-:W-:Y:S05]  /*0c70*/  @P0 BRA `(.L_x_31) ;  /* 0x0000000000380947 */ /* 0x000fea0003800000 */
[----:B------:R-:W-:-:S07]  /*0c80*/  IMAD.MOV.U32 R0, RZ, RZ, R25 ;  /* 0x000000ffff007224 */ /* 0x000fce00078e0019 */
.L_x_32:
        /* <DEDUP_REMOVED lines=13> */
.L_x_31:
[----:B------:R-:W-:Y:S05]  /*0d60*/  BSYNC.RECONVERGENT B0 ;  /* 0x0000000000007941 */ /* 0x000fea0003800200 */
.L_x_30:
[----:B------:R-:W-:Y:S06]  /*0d70*/  BAR.SYNC.DEFER_BLOCKING 0x0 ;  /* 0x0000000000007b1d */ /* 0x000fec0000010000 */
[----:B------:R-:W-:Y:S04]  /*0d80*/  BSSY.RECONVERGENT B0, `(.L_x_33) ;  /* 0x0000010000007945 */ /* 0x000fe80003800200 */
[----:B------:R-:W-:Y:S05]  /*0d90*/  @P0 BRA `(.L_x_34) ;  /* 0x0000000000380947 */ /* 0x000fea0003800000 */
[----:B------:R-:W-:-:S07]  /*0da0*/  MOV R0, R25 ;  /* 0x0000001900007202 */ /* 0x000fce0000000f00 */
.L_x_35:
[C---:B-1234-:R-:W-:Y:S01]  /*0db0*/  IMAD.SHL.U32 R2, R0.reuse, 0x2, RZ ;  /* 0x0000000200027824 */ /* 0x05efe200078e00ff */
[----:B------:R-:W-:-:S04]  /*0dc0*/  ISETP.GE.U32.AND P0, PT, R0, 0x180, PT ;  /* 0x000001800000780c */ /* 0x000fc80003f06070 */
[----:B------:R-:W-:-:S04]  /*0dd0*/  LOP3.LUT R3, R2, 0x3ffffc00, RZ, 0xc0, !PT ;  /* 0x3ffffc0002037812 */ /* 0x000fc800078ec0ff */
[----:B------:R-:W-:Y:S01]  /*0de0*/  IADD3 R3, PT, PT, R3, R0, RZ ;  /* 0x0000000003037210 */ /* 0x000fe20007ffe0ff */
[----:B------:R-:W-:-:S03]  /*0df0*/  VIADD R0, R0, 0x80 ;  /* 0x0000008000007836 */ /* 0x000fc60000000000 */
        /* <DEDUP_REMOVED lines=8> */
.L_x_34:
[----:B------:R-:W-:Y:S05]  /*0e80*/  BSYNC.RECONVERGENT B0 ;  /* 0x0000000000007941 */ /* 0x000fea0003800200 */
.L_x_33:
[----:B------:R-:W-:Y:S06]  /*0e90*/  BAR.SYNC.DEFER_BLOCKING 0x0 ;  /* 0x0000000000007b1d */ /* 0x000fec0000010000 */
.L_x_5:
[----:B------:R-:W-:-:S04]  /*0ea0*/  UIADD3 UR4, UPT, UPT, UR4, 0x1, URZ ;  /* 0x0000000104047890 */ /* 0x000fc8000fffe0ff */
[----:B------:R-:W-:-:S09]  /*0eb0*/  UISETP.NE.AND UP0, UPT, UR4, 0x4, UPT ;  /* 0x000000040400788c */ /* 0x000fd2000bf05270 */
[----:B------:R-:W-:Y:S05]  /*0ec0*/  BRA.U UP0, `(.L_x_36) ;  /* 0xfffffff500247547 */ /* 0x000fea000b83ffff */
[----:B------:R-:W-:-:S09]  /*0ed0*/  UISETP.GT.AND UP0, UPT, UR8, 0x3ff, UPT ;  /* 0x000003ff0800788c */ /* 0x000fd2000bf04270 */
[----:B------:R-:W-:Y:S05]  /*0ee0*/  BRA.U UP0, `(.L_x_37) ;  /* 0x0000002500e07547 */ /* 0x000fea000b800000 */
[----:B--2---:R-:W-:Y:S01]  /*0ef0*/  SHF.R.U32.HI R0, RZ, 0x7, R25 ;  /* 0x00000007ff007819 */ /* 0x004fe20000011619 */
[----:B------:R-:W-:Y:S01]  /*0f00*/  HFMA2 R28, -RZ, RZ, 0, 0 ;  /* 0x00000000ff1c7431 */ /* 0x000fe200000001ff */
[----:B------:R-:W-:Y:S01]  /*0f10*/  BSSY B0, `(.L_x_37) ;  /* 0x0000275000007945 */ /* 0x000fe20003800000 */
[C---:B------:R-:W-:Y:S01]  /*0f20*/  LEA R34, R25.reuse, UR5, 0x2 ;  /* 0x0000000519227c11 */ /* 0x040fe2000f8e10ff */
[C---:B------:R-:W-:Y:S01]  /*0f30*/  VIADD R30, R25.reuse, 0x180 ;  /* 0x00000180191e7836 */ /* 0x040fe20000000000 */
[C---:B------:R-:W-:Y:S01]  /*0f40*/  LOP3.LUT R33, R25.reuse, 0x1f, RZ, 0xc0, !PT ;  /* 0x0000001f19217812 */ /* 0x040fe200078ec0ff */
[----:B------:R-:W-:Y:S01]  /*0f50*/  IMAD.MOV R0, RZ, RZ, -R0 ;  /* 0x000000ffff007224 */ /* 0x000fe200078e0a00 */
[C---:B------:R-:W-:Y:S02]  /*0f60*/  IADD3 R32, PT, PT, R25.reuse, 0x80, RZ ;  /* 0x0000008019207810 */ /* 0x040fe40007ffe0ff */
[----:B------:R-:W-:Y:S02]  /*0f70*/  IADD3 R31, PT, PT, R25, 0x100, RZ ;  /* 0x00000100191f7810 */ /* 0x000fe40007ffe0ff */
[----:B------:R-:W-:-:S07]  /*0f80*/  LOP3.LUT R29, R0, 0x3, RZ, 0xc0, !PT ;  /* 0x00000003001d7812 */ /* 0x000fce00078ec0ff */
.L_x_96:
[----:B-1-34-:R-:W1:Y:S01]  /*0f90*/  S2R R3, SR_CgaCtaId ;  /* 0x0000000000037919 */ /* 0x01ae620000008800 */
[----:B------:R-:W-:Y:S01]  /*0fa0*/  UIADD3 UR4, UPT, UPT, -UR8, 0x400, URZ ;  /* 0x0000040008047890 */ /* 0x000fe2000fffe1ff */
[C---:B------:R-:W-:Y:S01]  /*0fb0*/  VIADD R4, R28.reuse, 0x1 ;  /* 0x000000011c047836 */ /* 0x040fe20000000000 */
[----:B------:R-:W-:Y:S01]  /*0fc0*/  MOV R0, 0x400 ;  /* 0x0000040000007802 */ /* 0x000fe20000000f00 */
[----:B------:R-:W-:Y:S01]  /*0fd0*/  BSSY.RECONVERGENT B2, `(.L_x_38) ;  /* 0x000007f000027945 */ /* 0x000fe20003800200 */
[----:B------:R-:W-:Y:S01]  /*0fe0*/  UISETP.LT.AND UP0, UPT, UR4, 0x4, UPT ;  /* 0x000000040400788c */ /* 0x000fe2000bf01270 */
[----:B------:R-:W-:Y:S01]  /*0ff0*/  LOP3.LUT R2, R28, 0x1, RZ, 0xc0, !PT ;  /* 0x000000011c027812 */ /* 0x000fe200078ec0ff */
[----:B------:R-:W-:Y:S02]  /*1000*/  IMAD.MOV.U32 R24, RZ, RZ, R28 ;  /* 0x000000ffff187224 */ /* 0x000fe400078e001c */
[----:B------:R-:W-:Y:S01]  /*1010*/  USEL UR4, UR4, 0x4, UP0 ;  /* 0x0000000404047887 */ /* 0x000fe20008000000 */
[----:B------:R-:W-:-:S03]  /*1020*/  ISETP.NE.U32.AND P0, PT, R2, 0x1, PT ;  /* 0x000000010200780c */ /* 0x000fc60003f05070 */
[----:B------:R-:W-:Y:S02]  /*1030*/  UISETP.LT.AND UP0, UPT, UR4, 0x1, UPT ;  /* 0x000000010400788c */ /* 0x000fe4000bf01270 */
[----:B------:R-:W-:Y:S02]  /*1040*/  ISETP.GE.AND P2, PT, R4, UR4, PT ;  /* 0x0000000404007c0c */ /* 0x000fe4000bf46270 */
[----:B------:R-:W-:-:S06]  /*1050*/  USEL UR6, UR4, 0x1, !UP0 ;  /* 0x0000000104067887 */ /* 0x000fcc000c000000 */
[----:B------:R-:W-:Y:S02]  /*1060*/  ISETP.NE.AND P1, PT, R4, UR6, PT ;  /* 0x0000000604007c0c */ /* 0x000fe4000bf25270 */
[----:B-1----:R-:W-:-:S04]  /*1070*/  LEA R3, R3, R0, 0x18 ;  /* 0x0000000003037211 */ /* 0x002fc800078ec0ff */
[----:B------:R-:W-:-:S04]  /*1080*/  IADD3 R2, PT, PT, R3, 0x4000, RZ ;  /* 0x0000400003027810 */ /* 0x000fc80007ffe0ff */
[----:B------:R-:W-:Y:S02]  /*1090*/  SEL R0, R2, R3, !P0 ;  /* 0x0000000302007207 */ /* 0x000fe40004000000 */
[----:B------:R-:W-:Y:S02]  /*10a0*/  SEL R2, R3, R2, !P0 ;  /* 0x0000000203027207 */ /* 0x000fe40004000000 */
[----:B------:R-:W-:Y:S01]  /*10b0*/  IADD3 R3, PT, PT, R28, UR8, RZ ;  /* 0x000000081c037c10 */ /* 0x000fe2000fffe0ff */
[----:B------:R-:W-:Y:S01]  /*10c0*/  IMAD.MOV.U32 R28, RZ, RZ, R4 ;  /* 0x000000ffff1c7224 */ /* 0x000fe200078e0004 */
[----:B--2---:R-:W-:Y:S06]  /*10d0*/  @P2 BRA `(.L_x_39) ;  /* 0x0000000400b82947 */ /* 0x004fec0003800000 */
[----:B------:R-:W-:-:S13]  /*10e0*/  ISETP.GT.AND P0, PT, R3, 0x3fe, PT ;  /* 0x000003fe0300780c */ /* 0x000fda0003f04270 */
[----:B------:R-:W-:Y:S05]  /*10f0*/  @P0 BRA `(.L_x_39) ;  /* 0x0000000400b00947 */ /* 0x000fea0003800000 */
[----:B------:R-:W-:Y:S01]  /*1100*/  VIMNMX.U32 R4, PT, PT, R25, 0x380, !PT ;  /* 0x0000038019047848 */ /* 0x000fe20007fe0000 */
[----:B------:R-:W-:Y:S01]  /*1110*/  BSSY.RECONVERGENT B1, `(.L_x_40) ;  /* 0x0000038000017945 */ /* 0x000fe20003800200 */
[----:B------:R-:W-:Y:S02]  /*1120*/  IADD3 R13, PT, PT, R3, 0x1, RZ ;  /* 0x00000001030d7810 */ /* 0x000fe40007ffe0ff */
[----:B------:R-:W-:Y:S02]  /*1130*/  IADD3 R10, PT, PT, R4, 0x7f, -R25 ;  /* 0x0000007f040a7810 */ /* 0x000fe40007ffe819 */
[----:B------:R-:W-:Y:S01]  /*1140*/  MOV R15, R25 ;  /* 0x00000019000f7202 */ /* 0x000fe20000000f00 */
[C---:B------:R-:W-:Y:S01]  /*1150*/  IMAD.SHL.U32 R12, R13.reuse, 0x1000, RZ ;  /* 0x000010000d0c7824 */ /* 0x040fe200078e00ff */
[----:B------:R-:W-:Y:S01]  /*1160*/  LOP3.LUT R7, R10, 0x180, RZ, 0xc0, !PT ;  /* 0x000001800a077812 */ /* 0x000fe200078ec0ff */
[----:B------:R-:W-:-:S03]  /*1170*/  IMAD.SHL.U32 R13, R13, 0x4, RZ ;  /* 0x000000040d0d7824 */ /* 0x000fc600078e00ff */
[----:B------:R-:W-:Y:S02]  /*1180*/  ISETP.NE.AND P0, PT, R7, 0x180, PT ;  /* 0x000001800700780c */ /* 0x000fe40003f05270 */
[----:B------:R-:W-:-:S11]  /*1190*/  SHF.R.S32.HI R16, RZ, 0x1f, R12 ;  /* 0x0000001fff107819 */ /* 0x000fd6000001140c */
[----:B------:R-:W-:Y:S05]  /*11a0*/  @!P0 BRA `(.L_x_41) ;  /* 0x0000000000b88947 */ /* 0x000fea0003800000 */
[----:B------:R-:W1:Y:S01]  /*11b0*/  LDCU.64 UR14, c[0x0][0x380] ;  /* 0x00007000ff0e77ac */ /* 0x000e620008000a00 */
[----:B------:R-:W-:Y:S01]  /*11c0*/  SHF.R.U32.HI R4, RZ, 0x8, R25 ;  /* 0x00000008ff047819 */ /* 0x000fe20000011619 */
[----:B------:R-:W-:Y:S01]  /*11d0*/  BSSY.RECONVERGENT B3, `(.L_x_42) ;  /* 0x000000e000037945 */ /* 0x000fe20003800200 */
[C---:B------:R-:W-:Y:S01]  /*11e0*/  LEA R5, P0, R25.reuse, R12, 0x2 ;  /* 0x0000000c19057211 */ /* 0x040fe200078010ff */
[----:B------:R-:W-:Y:S01]  /*11f0*/  IMAD R9, R25, 0x10, R2 ;  /* 0x0000001019097824 */ /* 0x000fe200078e0202 */
[----:B------:R-:W-:Y:S02]  /*1200*/  IADD3 R6, PT, PT, -R4, 0x1000, RZ ;  /* 0x0000100004067810 */ /* 0x000fe40007ffe1ff */
[----:B------:R-:W-:Y:S02]  /*1210*/  IADD3.X R8, PT, PT, RZ, R16, RZ, P0, !PT ;  /* 0x00000010ff087210 */ /* 0x000fe400007fe4ff */
[----:B------:R-:W-:Y:S02]  /*1220*/  ISETP.GE.AND P0, PT, R13, R6, PT ;  /* 0x000000060d00720c */ /* 0x000fe40003f06270 */
[----:B------:R-:W-:-:S02]  /*1230*/  ISETP.NE.AND P2, PT, R7, RZ, PT ;  /* 0x000000ff0700720c */ /* 0x000fc40003f45270 */
[----:B-1----:R-:W-:-:S04]  /*1240*/  LEA R4, P3, R5, UR14, 0x2 ;  /* 0x0000000e05047c11 */ /* 0x002fc8000f8610ff */
[----:B------:R-:W-:-:S05]  /*1250*/  LEA.HI.X R5, R5, UR15, R8, 0x2, P3 ;  /* 0x0000000f05057c11 */ /* 0x000fca00098f1408 */
[----:B------:R-:W-:Y:S05]  /*1260*/  @P0 BRA `(.L_x_43) ;  /* 0x0000000000100947 */ /* 0x000fea0003800000 */
[----:B------:R-:W-:Y:S01]  /*1270*/  @!PT LDS RZ, [RZ] ;  /* 0x00000000fffff984 */ /* 0x000fe20000000800 */
[----:B------:R-:W-:Y:S01]  /*1280*/  @!PT LDS RZ, [RZ] ;  /* 0x00000000fffff984 */ /* 0x000fe20000000800 */
[----:B------:R-:W-:Y:S01]  /*1290*/  @!PT LDS RZ, [RZ] ;  /* 0x00000000fffff984 */ /* 0x000fe20000000800 */
[----:B------:R1:W-:Y:S02]  /*12a0*/  LDGSTS.E.128 [R9], desc[UR12][R4.64] ;  /* 0x0000000004097fae */ /* 0x0003e4000b9a180c */
.L_x_43:
[----:B------:R-:W-:Y:S05]  /*12b0*/  BSYNC.RECONVERGENT B3 ;  /* 0x0000000000037941 */ /* 0x000fea0003800200 */
.L_x_42:
[----:B------:R-:W-:Y:S01]  /*12c0*/  MOV R15, R32 ;  /* 0x00000020000f7202 */ /* 0x000fe20000000f00 */
[----:B------:R-:W-:Y:S06]  /*12d0*/  @!P2 BRA `(.L_x_41) ;  /* 0x00000000006ca947 */ /* 0x000fec0003800000 */
[----:B------:R-:W-:Y:S01]  /*12e0*/  SHF.R.U32.HI R6, RZ, 0x8, R32 ;  /* 0x00000008ff067819 */ /* 0x000fe20000011620 */
[----:B------:R-:W-:Y:S01]  /*12f0*/  BSSY.RECONVERGENT B3, `(.L_x_44) ;  /* 0x000000b000037945 */ /* 0x000fe20003800200 */
[----:B------:R-:W-:Y:S02]  /*1300*/  ISETP.NE.AND P2, PT, R7, 0x80, PT ;  /* 0x000000800700780c */ /* 0x000fe40003f45270 */
[----:B------:R-:W-:-:S04]  /*1310*/  IADD3 R6, PT, PT, -R6, 0x1000, RZ ;  /* 0x0000100006067810 */ /* 0x000fc80007ffe1ff */
[----:B------:R-:W-:-:S13]  /*1320*/  ISETP.GE.AND P0, PT, R13, R6, PT ;  /* 0x000000060d00720c */ /* 0x000fda0003f06270 */
[----:B------:R-:W-:Y:S05]  /*1330*/  @P0 BRA `(.L_x_45) ;  /* 0x0000000000180947 */ /* 0x000fea0003800000 */
[----:B------:R-:W-:-:S05]  /*1340*/  IADD3 R6, P0, PT, R4, 0x1000, RZ ;  /* 0x0000100004067810 */ /* 0x000fca0007f1e0ff */
[----:B------:R-:W-:-:S05]  /*1350*/  IMAD.X R7, RZ, RZ, R5, P0 ;  /* 0x000000ffff077224 */ /* 0x000fca00000e0605 */
[----:B------:R-:W-:Y:S01]  /*1360*/  @!PT LDS RZ, [RZ] ;  /* 0x00000000fffff984 */ /* 0x000fe20000000800 */
[----:B------:R-:W-:Y:S01]  /*1370*/  @!PT LDS RZ, [RZ] ;  /* 0x00000000fffff984 */ /* 0x000fe20000000800 */
[----:B------:R-:W-:Y:S01]  /*1380*/  @!PT LDS RZ, [RZ] ;  /* 0x00000000fffff984 */ /* 0x000fe20000000800 */
[----:B------:R2:W-:Y:S03]  /*1390*/  LDGSTS.E.128 [R9+0x800], desc[UR12][R6.64+-0x800] ;  /* 0x0080080006097fae */ /* 0x0005e6000b9a180c */
.L_x_45:
[----:B------:R-:W-:Y:S05]  /*13a0*/  BSYNC.RECONVERGENT B3 ;  /* 0x0000000000037941 */ /* 0x000fea0003800200 */
.L_x_44:
[----:B------:R-:W-:Y:S01]  /*13b0*/  MOV R15, R31 ;  /* 0x0000001f000f7202 */ /* 0x000fe20000000f00 */
[----:B------:R-:W-:Y:S06]  /*13c0*/  @!P2 BRA `(.L_x_41) ;  /* 0x000000000030a947 */ /* 0x000fec0003800000 */
[----:B--2---:R-:W-:Y:S01]  /*13d0*/  SHF.R.U32.HI R6, RZ, 0x8, R31 ;  /* 0x00000008ff067819 */ /* 0x004fe2000001161f */
[----:B------:R-:W-:-:S03]  /*13e0*/  IMAD.MOV.U32 R15, RZ, RZ, R30 ;  /* 0x000000ffff0f7224 */ /* 0x000fc600078e001e */
[----:B------:R-:W-:-:S04]  /*13f0*/  IADD3 R6, PT, PT, -R6, 0x1000, RZ ;  /* 0x0000100006067810 */ /* 0x000fc80007ffe1ff */
[----:B------:R-:W-:-:S13]  /*1400*/  ISETP.GE.AND P0, PT, R13, R6, PT ;  /* 0x000000060d00720c */ /* 0x000fda0003f06270 */
[----:B------:R-:W-:Y:S05]  /*1410*/  @P0 BRA `(.L_x_41) ;  /* 0x00000000001c0947 */ /* 0x000fea0003800000 */
[----:B-1----:R-:W-:Y:S01]  /*1420*/  IADD3 R4, P0, PT, R4, 0x1000, RZ ;  /* 0x0000100004047810 */ /* 0x002fe20007f1e0ff */
[----:B------:R-:W-:-:S03]  /*1430*/  IMAD.MOV.U32 R15, RZ, RZ, R30 ;  /* 0x000000ffff0f7224 */ /* 0x000fc600078e001e */
[----:B------:R-:W-:-:S05]  /*1440*/  IADD3.X R5, PT, PT, RZ, R5, RZ, P0, !PT ;  /* 0x00000005ff057210 */ /* 0x000fca00007fe4ff */
[----:B------:R-:W-:Y:S01]  /*1450*/  @!PT LDS RZ, [RZ] ;  /* 0x00000000fffff984 */ /* 0x000fe20000000800 */
[----:B------:R-:W-:Y:S01]  /*1460*/  @!PT LDS RZ, [RZ] ;  /* 0x00000000fffff984 */ /* 0x000fe20000000800 */
[----:B------:R-:W-:Y:S01]  /*1470*/  @!PT LDS RZ, [RZ] ;  /* 0x00000000fffff984 */ /* 0x000fe20000000800 */
[----:B------:R3:W-:Y:S04]  /*1480*/  LDGSTS.E.128 [R9+0x1000], desc[UR12][R4.64] ;  /* 0x0100000004097fae */ /* 0x0007e8000b9a180c */
.L_x_41:
[----:B------:R-:W-:Y:S05]  /*1490*/  BSYNC.RECONVERGENT B1 ;  /* 0x0000000000017941 */ /* 0x000fea0003800200 */
.L_x_40:
[----:B------:R-:W-:Y:S01]  /*14a0*/  ISETP.GE.U32.AND P0, PT, R10, 0x180, PT ;  /* 0x000001800a00780c */ /* 0x000fe20003f06070 */
[----:B------:R-:W-:-:S12]  /*14b0*/  BSSY.RECONVERGENT B1, `(.L_x_46) ;  /* 0x000002f000017945 */ /* 0x000fd80003800200 */
[----:B------:R-:W-:Y:S05]  /*14c0*/  @!P0 BRA `(.L_x_47) ;  /* 0x0000000000b48947 */ /* 0x000fea0003800000 */
.L_x_48:
[CC--:B-1-3--:R-:W-:Y:S01]  /*14d0*/  LEA.HI R4, R15.reuse, R13.reuse, RZ, 0x18 ;  /* 0x0000000d0f047211 */ /* 0x0cafe200078fc0ff */
[C---:B------:R-:W-:Y:S01]  /*14e0*/  VIADD R14, R15.reuse, 0x100 ;  /* 0x000001000f0e7836 */ /* 0x040fe20000000000 */
[C---:B------:R-:W-:Y:S02]  /*14f0*/  IADD3 R20, PT, PT, R15.reuse, 0x80, RZ ;  /* 0x000000800f147810 */ /* 0x040fe40007ffe0ff */
[----:B------:R-:W-:Y:S02]  /*1500*/  ISETP.GT.AND P4, PT, R4, 0xfff, PT ;  /* 0x00000fff0400780c */ /* 0x000fe40003f84270 */
[----:B------:R-:W-:Y:S02]  /*1510*/  LEA.HI R4, R20, R13, RZ, 0x18 ;  /* 0x0000000d14047211 */ /* 0x000fe400078fc0ff */
[----:B------:R-:W-:Y:S02]  /*1520*/  IADD3 R17, PT, PT, R15, 0x180, RZ ;  /* 0x000001800f117810 */ /* 0x000fe40007ffe0ff */
[----:B------:R-:W-:-:S02]  /*1530*/  ISETP.GT.AND P3, PT, R4, 0xfff, PT ;  /* 0x00000fff0400780c */ /* 0x000fc40003f64270 */
[-C--:B------:R-:W-:Y:S02]  /*1540*/  LEA.HI R5, R17, R13.reuse, RZ, 0x18 ;  /* 0x0000000d11057211 */ /* 0x080fe400078fc0ff */
[----:B------:R-:W-:Y:S02]  /*1550*/  LEA.HI R4, R14, R13, RZ, 0x18 ;  /* 0x0000000d0e047211 */ /* 0x000fe400078fc0ff */
[----:B------:R-:W-:Y:S01]  /*1560*/  ISETP.GT.AND P0, PT, R5, 0xfff, PT ;  /* 0x00000fff0500780c */ /* 0x000fe20003f04270 */
[----:B------:R-:W1:Y:S01]  /*1570*/  @!P4 LDC.64 R10, c[0x0][0x380] ;  /* 0x0000e000ff0acb82 */ /* 0x000e620000000a00 */
[----:B------:R-:W-:Y:S02]  /*1580*/  ISETP.GT.AND P2, PT, R4, 0xfff, PT ;  /* 0x00000fff0400780c */ /* 0x000fe40003f44270 */
[----:B------:R-:W-:-:S05]  /*1590*/  @!P4 LEA R18, P5, R15, R12, 0x2 ;  /* 0x0000000c0f12c211 */ /* 0x000fca00078a10ff */
[----:B--2---:R-:W2:Y:S01]  /*15a0*/  @!P3 LDC.64 R8, c[0x0][0x380] ;  /* 0x0000e000ff08bb82 */ /* 0x004ea20000000a00 */
[----:B------:R-:W-:-:S07]  /*15b0*/  @!P4 IMAD.X R19, RZ, RZ, R16, P5 ;  /* 0x000000ffff13c224 */ /* 0x000fce00028e0610 */
[----:B------:R-:W3:Y:S08]  /*15c0*/  @!P0 LDC.64 R4, c[0x0][0x380] ;  /* 0x0000e000ff048b82 */ /* 0x000ef00000000a00 */
[----:B------:R-:W4:Y:S01]  /*15d0*/  @!P2 LDC.64 R6, c[0x0][0x380] ;  /* 0x0000e000ff06ab82 */ /* 0x000f220000000a00 */
[----:B-1----:R-:W-:-:S04]  /*15e0*/  @!P4 LEA R10, P5, R18, R10, 0x2 ;  /* 0x0000000a120ac211 */ /* 0x002fc800078a10ff */
[----:B------:R-:W-:Y:S02]  /*15f0*/  @!P4 LEA.HI.X R11, R18, R11, R19, 0x2, P5 ;  /* 0x0000000b120bc211 */ /* 0x000fe400028f1413 */
[----:B------:R-:W-:Y:S02]  /*1600*/  @!P4 LEA R19, R15, R2, 0x4 ;  /* 0x000000020f13c211 */ /* 0x000fe400078e20ff */
[-C--:B------:R-:W-:Y:S02]  /*1610*/  @!P3 LEA R20, P5, R20, R12.reuse, 0x2 ;  /* 0x0000000c1414b211 */ /* 0x080fe400078a10ff */
[-C--:B------:R-:W-:Y:S01]  /*1620*/  @!P2 LEA R18, P6, R14, R12.reuse, 0x2 ;  /* 0x0000000c0e12a211 */ /* 0x080fe200078c10ff */
[----:B------:R-:W-:Y:S01]  /*1630*/  @!PT LDS RZ, [RZ] ;  /* 0x00000000fffff984 */ /* 0x000fe20000000800 */
[----:B------:R-:W-:Y:S01]  /*1640*/  @!PT LDS RZ, [RZ] ;  /* 0x00000000fffff984 */ /* 0x000fe20000000800 */
[----:B------:R-:W-:Y:S01]  /*1650*/  @!PT LDS RZ, [RZ] ;  /* 0x00000000fffff984 */ /* 0x000fe20000000800 */
[----:B------:R1:W-:Y:S01]  /*1660*/  @!P4 LDGSTS.E.128 [R19], desc[UR12][R10.64] ;  /* 0x000000000a13cfae */ /* 0x0003e2000b9a180c */
[----:B------:R-:W-:Y:S01]  /*1670*/  @!P0 LEA R17, P4, R17, R12, 0x2 ;  /* 0x0000000c11118211 */ /* 0x000fe200078810ff */
[----:B------:R-:W-:Y:S01]  /*1680*/  @!P3 IMAD.X R21, RZ, RZ, R16, P5 ;  /* 0x000000ffff15b224 */ /* 0x000fe200028e0610 */
[----:B--2---:R-:W-:-:S03]  /*1690*/  @!P3 LEA R8, P5, R20, R8, 0x2 ;  /* 0x000000081408b211 */ /* 0x004fc600078a10ff */
[----:B------:R-:W-:Y:S01]  /*16a0*/  @!P0 IMAD.X R14, RZ, RZ, R16, P4 ;  /* 0x000000ffff0e8224 */ /* 0x000fe200020e0610 */
[----:B------:R-:W-:Y:S02]  /*16b0*/  @!P3 LEA.HI.X R9, R20, R9, R21, 0x2, P5 ;  /* 0x000000091409b211 */ /* 0x000fe400028f1415 */
[----:B---3--:R-:W-:Y:S02]  /*16c0*/  @!P0 LEA R4, P4, R17, R4, 0x2 ;  /* 0x0000000411048211 */ /* 0x008fe400078810ff */
[----:B------:R-:W-:Y:S02]  /*16d0*/  @!P2 IADD3.X R20, PT, PT, RZ, R16, RZ, P6, !PT ;  /* 0x00000010ff14a210 */ /* 0x000fe400037fe4ff */
[C---:B----4-:R-:W-:Y:S02]  /*16e0*/  @!P2 LEA R6, P5, R18.reuse, R6, 0x2 ;  /* 0x000000061206a211 */ /* 0x050fe400078a10ff */
[-C--:B-1----:R-:W-:Y:S02]  /*16f0*/  @!P3 LEA R11, R15, R2.reuse, 0x4 ;  /* 0x000000020f0bb211 */ /* 0x082fe400078e20ff */
[----:B------:R-:W-:Y:S01]  /*1700*/  @!P0 LEA.HI.X R5, R17, R5, R14, 0x2, P4 ;  /* 0x0000000511058211 */ /* 0x000fe200020f140e */
[C---:B------:R-:W-:Y:S01]  /*1710*/  @!P2 IMAD R17, R15.reuse, 0x10, R2 ;  /* 0x000000100f11a824 */ /* 0x040fe200078e0202 */
[----:B------:R-:W-:Y:S01]  /*1720*/  @!P2 LEA.HI.X R7, R18, R7, R20, 0x2, P5 ;  /* 0x000000071207a211 */ /* 0x000fe200028f1414 */
[----:B------:R4:W-:Y:S01]  /*1730*/  @!P3 LDGSTS.E.128 [R11+0x800], desc[UR12][R8.64] ;  /* 0x00800000080bbfae */ /* 0x0009e2000b9a180c */
[----:B------:R-:W-:-:S03]  /*1740*/  @!P0 LEA R19, R15, R2, 0x4 ;  /* 0x000000020f138211 */ /* 0x000fc600078e20ff */
[----:B------:R4:W-:Y:S04]  /*1750*/  @!P2 LDGSTS.E.128 [R17+0x1000], desc[UR12][R6.64] ;  /* 0x010000000611afae */ /* 0x0009e8000b9a180c */
[----:B------:R4:W-:Y:S01]  /*1760*/  @!P0 LDGSTS.E.128 [R19+0x1800], desc[UR12][R4.64] ;  /* 0x0180000004138fae */ /* 0x0009e2000b9a180c */
[C---:B------:R-:W-:Y:S01]  /*1770*/  ISETP.GE.U32.AND P0, PT, R15.reuse, 0x200, PT ;  /* 0x000002000f00780c */ /* 0x040fe20003f06070 */
[----:B------:R-:W-:-:S12]  /*1780*/  VIADD R15, R15, 0x200 ;  /* 0x000002000f0f7836 */ /* 0x000fd80000000000 */
[----:B----4-:R-:W-:Y:S05]  /*1790*/  @!P0 BRA `(.L_x_48) ;  /* 0xfffffffc004c8947 */ /* 0x010fea000383ffff */
.L_x_47:
[----:B------:R-:W-:Y:S05]  /*17a0*/  BSYNC.RECONVERGENT B1 ;  /* 0x0000000000017941 */ /* 0x000fea0003800200 */
.L_x_46:
[----:B------:R-:W0:Y:S02]  /*17b0*/  LDGDEPBAR ;  /* 0x00000000000079af */ /* 0x000e240000000000 */
.L_x_39:
[----:B------:R-:W-:Y:S05]  /*17c0*/  BSYNC.RECONVERGENT B2 ;  /* 0x0000000000027941 */ /* 0x000fea0003800200 */
.L_x_38:
[----:B-1-3--:R-:W1:Y:S01]  /*17d0*/  S2R R4, SR_TID.X ;  /* 0x0000000000047919 */ /* 0x00ae620000002100 */
[----:B------:R-:W-:-:S06]  /*17e0*/  USHF.L.U32 UR4, UR10, 0x7, URZ ;  /* 0x000000070a047899 */ /* 0x000fcc00080006ff */
[----:B-1----:R-:W-:-:S04]  /*17f0*/  IADD3 R4, PT, PT, R4, UR4, RZ ;  /* 0x0000000404047c10 */ /* 0x002fc8000fffe0ff */
[----:B------:R-:W-:-:S13]  /*1800*/  ISETP.GT.U32.AND P0, PT, R4, 0xfff, PT ;  /* 0x00000fff0400780c */ /* 0x000fda0003f04070 */
[----:B------:R-:W-:Y:S05]  /*1810*/  @P0 BRA `(.L_x_49) ;  /* 0x00000010007c0947 */ /* 0x000fea0003800000 */
[----:B------:R-:W-:Y:S02]  /*1820*/  IMAD.SHL.U32 R27, R24, 0x4, RZ ;  /* 0x00000004181b7824 */ /* 0x000fe400078e00ff */
[----:B------:R-:W-:-:S03]  /*1830*/  HFMA2 R26, -RZ, RZ, 0, 0 ;  /* 0x00000000ff1a7431 */ /* 0x000fc600000001ff */
[----:B------:R-:W-:-:S07]  /*1840*/  LEA R27, R27, UR11, 0x2 ;  /* 0x0000000b1b1b7c11 */ /* 0x000fce000f8e10ff */
.L_x_62:
[----:B------:R-:W-:Y:S01]  /*1850*/  ISETP.NE.AND P0, PT, R29, RZ, PT ;  /* 0x000000ff1d00720c */ /* 0x000fe20003f05270 */
[----:B------:R-:W-:Y:S01]  /*1860*/  BSSY.RECONVERGENT B1, `(.L_x_50) ;  /* 0x000002c000017945 */ /* 0x000fe20003800200 */
[----:B-1----:R-:W-:-:S11]  /*1870*/  IMAD.MOV.U32 R14, RZ, RZ, R25 ;  /* 0x000000ffff0e7224 */ /* 0x002fd600078e0019 */
[----:B------:R-:W-:Y:S05]  /*1880*/  @!P0 BRA `(.L_x_51) ;  /* 0x0000000000a48947 */ /* 0x000fea0003800000 */
[----:B--2---:R-:W-:Y:S01]  /*1890*/  LEA.HI R7, R25, UR7, RZ, 0x1b ;  /* 0x0000000719077c11 */ /* 0x004fe2000f8fd8ff */
[----:B------:R-:W-:Y:S01]  /*18a0*/  BSSY.RECONVERGENT B2, `(.L_x_52) ;  /* 0x0000009000027945 */ /* 0x000fe20003800200 */
[----:B------:R-:W-:Y:S01]  /*18b0*/  IADD3 R6, PT, PT, R33, R26, RZ ;  /* 0x0000001a21067210 */ /* 0x000fe20007ffe0ff */
[----:B------:R-:W-:Y:S01]  /*18c0*/  IMAD.MOV.U32 R5, RZ, RZ, RZ ;  /* 0x000000ffff057224 */ /* 0x000fe200078e00ff */
[----:B------:R-:W-:-:S13]  /*18d0*/  ISETP.GT.U32.AND P0, PT, R7, 0xfff, PT ;  /* 0x00000fff0700780c */ /* 0x000fda0003f04070 */
[----:B------:R-:W-:Y:S05]  /*18e0*/  @P0 BRA `(.L_x_53) ;  /* 0x0000000000100947 */ /* 0x000fea0003800000 */
[----:B------:R-:W1:Y:S01]  /*18f0*/  LDC.64 R4, c[0x0][0x388] ;  /* 0x0000e200ff047b82 */ /* 0x000e620000000a00 */
[----:B------:R-:W-:-:S05]  /*1900*/  LEA R7, R7, R6, 0xa ;  /* 0x0000000607077211 */ /* 0x000fca00078e50ff */
[----:B-1----:R-:W-:-:S06]  /*1910*/  IMAD.WIDE.U32 R4, R7, 0x4, R4 ;  /* 0x0000000407047825 */ /* 0x002fcc00078e0004 */
[----:B------:R1:W5:Y:S02]  /*1920*/  LDG.E.CONSTANT R5, desc[UR12][R4.64] ;  /* 0x0000000c04057981 */ /* 0x000364000c1e9900 */
.L_x_53:
[----:B------:R-:W-:Y:S05]  /*1930*/  BSYNC.RECONVERGENT B2 ;  /* 0x0000000000027941 */ /* 0x000fea0003800200 */
.L_x_52:
[----:B-----5:R3:W-:Y:S01]  /*1940*/  STS [R34+0x8200], R5 ;  /* 0x0082000522007388 */ /* 0x0207e20000000800 */
[----:B------:R-:W-:Y:S01]  /*1950*/  ISETP.NE.AND P0, PT, R29, 0x1, PT ;  /* 0x000000011d00780c */ /* 0x000fe20003f05270 */
[----:B------:R-:W-:-:S12]  /*1960*/  IMAD.MOV.U32 R14, RZ, RZ, R32 ;  /* 0x000000ffff0e7224 */ /* 0x000fd800078e0020 */
[----:B---3--:R-:W-:Y:S05]  /*1970*/  @!P0 BRA `(.L_x_51) ;  /* 0x0000000000688947 */ /* 0x008fea0003800000 */
[----:B------:R-:W-:Y:S01]  /*1980*/  LEA.HI R7, R32, UR7, RZ, 0x1b ;  /* 0x0000000720077c11 */ /* 0x000fe2000f8fd8ff */
[----:B------:R-:W-:Y:S01]  /*1990*/  BSSY.RECONVERGENT B2, `(.L_x_54) ;  /* 0x0000008000027945 */ /* 0x000fe20003800200 */
[----:B------:R-:W-:Y:S02]  /*19a0*/  MOV R5, RZ ;  /* 0x000000ff00057202 */ /* 0x000fe40000000f00 */
[----:B------:R-:W-:-:S13]  /*19b0*/  ISETP.GT.U32.AND P0, PT, R7, 0xfff, PT ;  /* 0x00000fff0700780c */ /* 0x000fda0003f04070 */
[----:B------:R-:W-:Y:S05]  /*19c0*/  @P0 BRA `(.L_x_55) ;  /* 0x0000000000100947 */ /* 0x000fea0003800000 */
[----:B-1----:R-:W1:Y:S01]  /*19d0*/  LDC.64 R4, c[0x0][0x388] ;  /* 0x0000e200ff047b82 */ /* 0x002e620000000a00 */
[----:B------:R-:W-:-:S04]  /*19e0*/  IMAD R7, R7, 0x400, R6 ;  /* 0x0000040007077824 */ /* 0x000fc800078e0206 */
[----:B-1----:R-:W-:-:S06]  /*19f0*/  IMAD.WIDE.U32 R4, R7, 0x4, R4 ;  /* 0x0000000407047825 */ /* 0x002fcc00078e0004 */
[----:B------:R2:W5:Y:S02]  /*1a00*/  LDG.E.CONSTANT R5, desc[UR12][R4.64] ;  /* 0x0000000c04057981 */ /* 0x000564000c1e9900 */
.L_x_55:
[----:B------:R-:W-:Y:S05]  /*1a10*/  BSYNC.RECONVERGENT B2 ;  /* 0x0000000000027941 */ /* 0x000fea0003800200 */
.L_x_54:
[----:B-----5:R3:W-:Y:S01]  /*1a20*/  STS [R34+0x8400], R5 ;  /* 0x0084000522007388 */ /* 0x0207e20000000800 */
[----:B------:R-:W-:Y:S02]  /*1a30*/  ISETP.NE.AND P0, PT, R29, 0x2, PT ;  /* 0x000000021d00780c */ /* 0x000fe40003f05270 */
[----:B------:R-:W-:-:S11]  /*1a40*/  MOV R14, R31 ;  /* 0x0000001f000e7202 */ /* 0x000fd60000000f00 */
[----:B---3--:R-:W-:Y:S05]  /*1a50*/  @!P0 BRA `(.L_x_51) ;  /* 0x0000000000308947 */ /* 0x008fea0003800000 */
[----:B------:R-:W-:Y:S01]  /*1a60*/  LEA.HI R7, R31, UR7, RZ, 0x1b ;  /* 0x000000071f077c11 */ /* 0x000fe2000f8fd8ff */
[----:B------:R-:W-:Y:S01]  /*1a70*/  BSSY.RECONVERGENT B2, `(.L_x_56) ;  /* 0x0000008000027945 */ /* 0x000fe20003800200 */
[----:B------:R-:W-:Y:S02]  /*1a80*/  IMAD.MOV.U32 R5, RZ, RZ, RZ ;  /* 0x000000ffff057224 */ /* 0x000fe400078e00ff */
[----:B------:R-:W-:-:S13]  /*1a90*/  ISETP.GT.U32.AND P0, PT, R7, 0xfff, PT ;  /* 0x00000fff0700780c */ /* 0x000fda0003f04070 */
[----:B------:R-:W-:Y:S05]  /*1aa0*/  @P0 BRA `(.L_x_57) ;  /* 0x0000000000100947 */ /* 0x000fea0003800000 */
[----:B-12---:R-:W1:Y:S01]  /*1ab0*/  LDC.64 R4, c[0x0][0x388] ;  /* 0x0000e200ff047b82 */ /* 0x006e620000000a00 */
[----:B------:R-:W-:-:S05]  /*1ac0*/  LEA R7, R7, R6, 0xa ;  /* 0x0000000607077211 */ /* 0x000fca00078e50ff */
[----:B-1----:R-:W-:-:S06]  /*1ad0*/  IMAD.WIDE.U32 R4, R7, 0x4, R4 ;  /* 0x0000000407047825 */ /* 0x002fcc00078e0004 */
[----:B------:R3:W5:Y:S02]  /*1ae0*/  LDG.E.CONSTANT R5, desc[UR12][R4.64] ;  /* 0x0000000c04057981 */ /* 0x000764000c1e9900 */
.L_x_57:
[----:B------:R-:W-:Y:S05]  /*1af0*/  BSYNC.RECONVERGENT B2 ;  /* 0x0000000000027941 */ /* 0x000fea0003800200 */
.L_x_56:
[----:B-----5:R4:W-:Y:S01]  /*1b00*/  STS [R34+0x8600], R5 ;  /* 0x0086000522007388 */ /* 0x0209e20000000800 */
[----:B------:R-:W-:-:S07]  /*1b10*/  IMAD.MOV.U32 R14, RZ, RZ, R30 ;  /* 0x000000ffff0e7224 */ /* 0x000fce00078e001e */
.L_x_51:
[----:B------:R-:W-:Y:S05]  /*1b20*/  BSYNC.RECONVERGENT B1 ;  /* 0x0000000000017941 */ /* 0x000fea0003800200 */
.L_x_50:
[----:B------:R-:W-:Y:S01]  /*1b30*/  BSSY.RECONVERGENT B1, `(.L_x_58) ;  /* 0x000002b000017945 */ /* 0x000fe20003800200 */
[----:B------:R-:W-:-:S07]  /*1b40*/  IADD3 R12, PT, PT, R33, R26, RZ ;  /* 0x0000001a210c7210 */ /* 0x000fce0007ffe0ff */
.L_x_59:
[C---:B-123--:R-:W-:Y:S01]  /*1b50*/  VIADD R4, R14.reuse, 0x80 ;  /* 0x000000800e047836 */ /* 0x04efe20000000000 */
[C---:B----4-:R-:W-:Y:S01]  /*1b60*/  IADD3 R5, PT, PT, R14.reuse, 0x100, RZ ;  /* 0x000001000e057810 */ /* 0x050fe20007ffe0ff */
[C---:B------:R-:W-:Y:S01]  /*1b70*/  VIADD R6, R14.reuse, 0x180 ;  /* 0x000001800e067836 */ /* 0x040fe20000000000 */
[----:B------:R-:W-:Y:S02]  /*1b80*/  LEA.HI R13, R14, UR7, RZ, 0x1b ;  /* 0x000000070e0d7c11 */ /* 0x000fe4000f8fd8ff */
[----:B------:R-:W-:Y:S02]  /*1b90*/  LEA.HI R15, R4, UR7, RZ, 0x1b ;  /* 0x00000007040f7c11 */ /* 0x000fe4000f8fd8ff */
[----:B------:R-:W-:Y:S02]  /*1ba0*/  LEA.HI R17, R5, UR7, RZ, 0x1b ;  /* 0x0000000705117c11 */ /* 0x000fe4000f8fd8ff */
[----:B------:R-:W-:Y:S02]  /*1bb0*/  ISETP.GT.U32.AND P0, PT, R13, 0xfff, PT ;  /* 0x00000fff0d00780c */ /* 0x000fe40003f04070 */
[----:B------:R-:W-:-:S02]  /*1bc0*/  LEA.HI R19, R6, UR7, RZ, 0x1b ;  /* 0x0000000706137c11 */ /* 0x000fc4000f8fd8ff */
[----:B------:R-:W-:Y:S02]  /*1bd0*/  ISETP.GT.U32.AND P2, PT, R15, 0xfff, PT ;  /* 0x00000fff0f00780c */ /* 0x000fe40003f44070 */
[----:B------:R-:W-:Y:S02]  /*1be0*/  ISETP.GT.U32.AND P3, PT, R17, 0xfff, PT ;  /* 0x00000fff1100780c */ /* 0x000fe40003f64070 */
[----:B------:R-:W-:-:S05]  /*1bf0*/  ISETP.GT.U32.AND P4, PT, R19, 0xfff, PT ;  /* 0x00000fff1300780c */ /* 0x000fca0003f84070 */
[----:B------:R-:W1:Y:S01]  /*1c00*/  @!P0 LDC.64 R8, c[0x0][0x388] ;  /* 0x0000e200ff088b82 */ /* 0x000e620000000a00 */
[----:B------:R-:W-:-:S03]  /*1c10*/  @!P0 LEA R13, R13, R12, 0xa ;  /* 0x0000000c0d0d8211 */ /* 0x000fc600078e50ff */
[--C-:B------:R-:W-:Y:S02]  /*1c20*/  @!P2 IMAD R15, R15, 0x400, R12.reuse ;  /* 0x000004000f0fa824 */ /* 0x100fe400078e020c */
[----:B------:R-:W-:Y:S02]  /*1c30*/  @!P3 LEA R17, R17, R12, 0xa ;  /* 0x0000000c1111b211 */ /* 0x000fe400078e50ff */
[----:B------:R-:W2:Y:S01]  /*1c40*/  @!P2 LDC.64 R10, c[0x0][0x388] ;  /* 0x0000e200ff0aab82 */ /* 0x000ea20000000a00 */
[----:B------:R-:W-:-:S07]  /*1c50*/  @!P4 IMAD R19, R19, 0x400, R12 ;  /* 0x000004001313c824 */ /* 0x000fce00078e020c */
[----:B------:R-:W3:Y:S08]  /*1c60*/  @!P3 LDC.64 R4, c[0x0][0x388] ;  /* 0x0000e200ff04bb82 */ /* 0x000ef00000000a00 */
[----:B------:R-:W4:Y:S01]  /*1c70*/  @!P4 LDC.64 R6, c[0x0][0x388] ;  /* 0x0000e200ff06cb82 */ /* 0x000f220000000a00 */
[----:B-1----:R-:W-:-:S04]  /*1c80*/  @!P0 IMAD.WIDE.U32 R8, R13, 0x4, R8 ;  /* 0x000000040d088825 */ /* 0x002fc800078e0008 */
[----:B------:R-:W-:Y:S02]  /*1c90*/  HFMA2 R13, -RZ, RZ, 0, 0 ;  /* 0x00000000ff0d7431 */ /* 0x000fe400000001ff */
[----:B--2---:R-:W-:-:S04]  /*1ca0*/  @!P2 IMAD.WIDE.U32 R10, R15, 0x4, R10 ;  /* 0x000000040f0aa825 */ /* 0x004fc800078e000a */
[----:B------:R-:W-:Y:S01]  /*1cb0*/  IMAD.MOV.U32 R15, RZ, RZ, RZ ;  /* 0x000000ffff0f7224 */ /* 0x000fe200078e00ff */
[----:B------:R-:W2:Y:S01]  /*1cc0*/  @!P0 LDG.E.CONSTANT R13, desc[UR12][R8.64] ;  /* 0x0000000c080d8981 */ /* 0x000ea2000c1e9900 */
[----:B---3--:R-:W-:Y:S01]  /*1cd0*/  @!P3 IMAD.WIDE.U32 R4, R17, 0x4, R4 ;  /* 0x000000041104b825 */ /* 0x008fe200078e0004 */
[----:B------:R-:W-:-:S03]  /*1ce0*/  CS2R R16, SRZ ;  /* 0x0000000000107805 */ /* 0x000fc6000001ff00 */
[----:B------:R-:W3:Y:S04]  /*1cf0*/  @!P2 LDG.E.CONSTANT R15, desc[UR12][R10.64] ;  /* 0x0000000c0a0fa981 */ /* 0x000ee8000c1e9900 */
[----:B------:R-:W5:Y:S01]  /*1d00*/  @!P3 LDG.E.CONSTANT R16, desc[UR12][R4.64] ;  /* 0x0000000c0410b981 */ /* 0x000f62000c1e9900 */
[----:B----4-:R-:W-:-:S05]  /*1d10*/  @!P4 IMAD.WIDE.U32 R6, R19, 0x4, R6 ;  /* 0x000000041306c825 */ /* 0x010fca00078e0006 */
[----:B------:R-:W4:Y:S01]  /*1d20*/  @!P4 LDG.E.CONSTANT R17, desc[UR12][R6.64] ;  /* 0x0000000c0611c981 */ /* 0x000f22000c1e9900 */
[----:B------:R-:W1:Y:S01]  /*1d30*/  S2R R18, SR_CgaCtaId ;  /* 0x0000000000127919 */ /* 0x000e620000008800 */
[----:B------:R-:W-:Y:S02]  /*1d40*/  MOV R35, 0x400 ;  /* 0x0000040000237802 */ /* 0x000fe40000000f00 */
[----:B------:R-:W-:Y:S02]  /*1d50*/  ISETP.GE.U32.AND P0, PT, R14, 0xe00, PT ;  /* 0x00000e000e00780c */ /* 0x000fe40003f06070 */
[----:B-1----:R-:W-:-:S04]  /*1d60*/  LEA R35, R18, R35, 0x18 ;  /* 0x0000002312237211 */ /* 0x002fc800078ec0ff */
[C---:B------:R-:W-:Y:S01]  /*1d70*/  LEA R18, R14.reuse, R35, 0x2 ;  /* 0x000000230e127211 */ /* 0x040fe200078e10ff */
[----:B------:R-:W-:-:S04]  /*1d80*/  VIADD R14, R14, 0x200 ;  /* 0x000002000e0e7836 */ /* 0x000fc80000000000 */
[----:B--2---:R1:W-:Y:S04]  /*1d90*/  STS [R18+0x8200], R13 ;  /* 0x0082000d12007388 */ /* 0x0043e80000000800 */
[----:B---3--:R1:W-:Y:S04]  /*1da0*/  STS [R18+0x8400], R15 ;  /* 0x0084000f12007388 */ /* 0x0083e80000000800 */
[----:B-----5:R1:W-:Y:S04]  /*1db0*/  STS [R18+0x8600], R16 ;  /* 0x0086001012007388 */ /* 0x0203e80000000800 */
[----:B----4-:R1:W-:Y:S01]  /*1dc0*/  STS [R18+0x8800], R17 ;  /* 0x0088001112007388 */ /* 0x0103e20000000800 */
[----:B------:R-:W-:Y:S05]  /*1dd0*/  @!P0 BRA `(.L_x_59) ;  /* 0xfffffffc005c8947 */ /* 0x000fea000383ffff */
[----:B------:R-:W-:Y:S05]  /*1de0*/  BSYNC.RECONVERGENT B1 ;  /* 0x0000000000017941 */ /* 0x000fea0003800200 */
.L_x_58:
[----:B------:R-:W-:Y:S01]  /*1df0*/  ISETP.GE.U32.AND P0, PT, R25, 0x80, PT ;  /* 0x000000801900780c */ /* 0x000fe20003f06070 */
[----:B------:R-:W-:-:S12]  /*1e00*/  BSSY.RECONVERGENT B1, `(.L_x_60) ;  /* 0x000000f000017945 */ /* 0x000fd80003800200 */
[----:B------:R-:W-:Y:S05]  /*1e10*/  @P0 BRA `(.L_x_61) ;  /* 0x0000000000340947 */ /* 0x000fea0003800000 */
[----:B------:R-:W-:Y:S02]  /*1e20*/  LOP3.LUT R4, R25, 0x3, RZ, 0xc0, !PT ;  /* 0x0000000319047812 */ /* 0x000fe400078ec0ff */
[----:B------:R-:W-:Y:S02]  /*1e30*/  SHF.L.U32 R5, R3, 0x2, RZ ;  /* 0x0000000203057819 */ /* 0x000fe400000006ff */
[----:B------:R-:W-:Y:S02]  /*1e40*/  IADD3 R4, PT, PT, -R4, 0x1000, RZ ;  /* 0x0000100004047810 */ /* 0x000fe40007ffe1ff */
[----:B------:R-:W-:Y:S02]  /*1e50*/  LEA.HI R7, R25, R26, RZ, 0x1e ;  /* 0x0000001a19077211 */ /* 0x000fe400078ff0ff */
[----:B------:R-:W-:Y:S01]  /*1e60*/  ISETP.GE.AND P0, PT, R5, R4, PT ;  /* 0x000000040500720c */ /* 0x000fe20003f06270 */
[----:B------:R-:W-:-:S03]  /*1e70*/  IMAD.MOV.U32 R5, RZ, RZ, RZ ;  /* 0x000000ffff057224 */ /* 0x000fc600078e00ff */
[----:B------:R-:W-:-:S13]  /*1e80*/  ISETP.GT.U32.OR P0, PT, R7, 0x3ff, P0 ;  /* 0x000003ff0700780c */ /* 0x000fda0000704470 */
[----:B------:R-:W-:-:S05]  /*1e90*/  @!P0 IMAD.SHL.U32 R4, R25, 0x400, RZ ;  /* 0x0000040019048824 */ /* 0x000fca00078e00ff */
[----:B------:R-:W-:-:S04]  /*1ea0*/  @!P0 LOP3.LUT R4, R4, 0xc00, RZ, 0xc0, !PT ;  /* 0x00000c0004048812 */ /* 0x000fc800078ec0ff */
[----:B------:R-:W-:-:S04]  /*1eb0*/  @!P0 IADD3 R7, PT, PT, R7, R4, RZ ;  /* 0x0000000407078210 */ /* 0x000fc80007ffe0ff */
[----:B------:R-:W-:-:S05]  /*1ec0*/  @!P0 LEA R7, R7, R0, 0x2 ;  /* 0x0000000007078211 */ /* 0x000fca00078e10ff */
[----:B------:R-:W2:Y:S04]  /*1ed0*/  @!P0 LDS R5, [R7] ;  /* 0x0000000007058984 */ /* 0x000ea80000000800 */
[----:B--2---:R2:W-:Y:S02]  /*1ee0*/  STS [R34+0x8000], R5 ;  /* 0x0080000522007388 */ /* 0x0045e40000000800 */
.L_x_61:
[----:B------:R-:W-:Y:S05]  /*1ef0*/  BSYNC.RECONVERGENT B1 ;  /* 0x0000000000017941 */ /* 0x000fea0003800200 */
.L_x_60:
[----:B--2---:R-:W2:Y:S01]  /*1f00*/  LDL.128 R4, [R27] ;  /* 0x000000001b047983 */ /* 0x004ea20000100c00 */
[----:B------:R-:W-:Y:S05]  /*1f10*/  WARPSYNC.ALL ;  /* 0x0000000000007948 */ /* 0x000fea0003800000 */
[----:B------:R-:W-:Y:S01]  /*1f20*/  BAR.SYNC.DEFER_BLOCKING 0x0 ;  /* 0x0000000000007b1d */ /* 0x000fe20000010000 */
[----:B------:R-:W-:Y:S02]  /*1f30*/  IMAD R36, R25, 0x7c, R34 ;  /* 0x0000007c19247824 */ /* 0x000fe400078e0222 */
[----:B------:R-:W-:-:S05]  /*1f40*/  VIADD R26, R26, 0x20 ;  /* 0x000000201a1a7836 */ /* 0x000fca0000000000 */
[----:B------:R-:W-:Y:S01]  /*1f50*/  ISETP.GE.U32.AND P0, PT, R26, 0x400, PT ;  /* 0x000004001a00780c */ /* 0x000fe20003f06070 */
[----:B------:R-:W-:Y:S04]  /*1f60*/  LDS.128 R8, [R35+0x8000] ;  /* 0x0080000023087984 */ /* 0x000fe80000000c00 */
[----:B-1----:R-:W2:Y:S04]  /*1f70*/  LDS.128 R12, [R36+0x8200] ;  /* 0x00820000240c7984 */ /* 0x002ea80000000c00 */
[----:B------:R-:W1:Y:S04]  /*1f80*/  LDS.128 R16, [R35+0x8010] ;  /* 0x0080100023107984 */ /* 0x000e680000000c00 */
[----:B------:R-:W3:Y:S01]  /*1f90*/  LDS.128 R20, [R35+0x8020] ;  /* 0x0080200023147984 */ /* 0x000ee20000000c00 */
[C---:B--2---:R-:W-:Y:S01]  /*1fa0*/  FFMA R4, R12.reuse, R8, R4 ;  /* 0x000000080c047223 */ /* 0x044fe20000000004 */
[C---:B------:R-:W-:Y:S01]  /*1fb0*/  FFMA R8, R12.reuse, R9, R5 ;  /* 0x000000090c087223 */ /* 0x040fe20000000005 */
[C---:B------:R-:W-:Y:S01]  /*1fc0*/  FFMA R5, R12.reuse, R10, R6 ;  /* 0x0000000a0c057223 */ /* 0x040fe20000000006 */
[----:B------:R-:W-:Y:S01]  /*1fd0*/  FFMA R12, R12, R11, R7 ;  /* 0x0000000b0c0c7223 */ /* 0x000fe20000000007 */
[C---:B-1----:R-:W-:Y:S01]  /*1fe0*/  FFMA R9, R13.reuse, R16, R4 ;  /* 0x000000100d097223 */ /* 0x042fe20000000004 */
[C---:B------:R-:W-:Y:S01]  /*1ff0*/  FFMA R8, R13.reuse, R17, R8 ;  /* 0x000000110d087223 */ /* 0x040fe20000000008 */
[C---:B------:R-:W-:Y:S01]  /*2000*/  FFMA R11, R13.reuse, R18, R5 ;  /* 0x000000120d0b7223 */ /* 0x040fe20000000005 */
[----:B------:R-:W-:Y:S01]  /*2010*/  FFMA R10, R13, R19, R12 ;  /* 0x000000130d0a7223 */ /* 0x000fe2000000000c */
[----:B------:R-:W1:Y:S01]  /*2020*/  LDS.128 R4, [R35+0x8030] ;  /* 0x0080300023047984 */ /* 0x000e620000000c00 */
[C---:B---3--:R-:W-:Y:S01]  /*2030*/  FFMA R12, R14.reuse, R21, R8 ;  /* 0x000000150e0c7223 */ /* 0x048fe20000000008 */
[C---:B------:R-:W-:Y:S01]  /*2040*/  FFMA R20, R14.reuse, R20, R9 ;  /* 0x000000140e147223 */ /* 0x040fe20000000009 */
[C---:B------:R-:W-:Y:S01]  /*2050*/  FFMA R21, R14.reuse, R22, R11 ;  /* 0x000000160e157223 */ /* 0x040fe2000000000b */
[----:B------:R-:W-:Y:S01]  /*2060*/  FFMA R14, R14, R23, R10 ;  /* 0x000000170e0e7223 */ /* 0x000fe2000000000a */
[----:B------:R-:W-:Y:S04]  /*2070*/  LDS.128 R16, [R35+0x8040] ;  /* 0x0080400023107984 */ /* 0x000fe80000000c00 */
[----:B------:R-:W2:Y:S01]  /*2080*/  LDS.128 R8, [R36+0x8210] ;  /* 0x0082100024087984 */ /* 0x000ea20000000c00 */
[C---:B-1----:R-:W-:Y:S01]  /*2090*/  FFMA R13, R15.reuse, R4, R20 ;  /* 0x000000040f0d7223 */ /* 0x042fe20000000014 */
[C---:B------:R-:W-:Y:S01]  /*20a0*/  FFMA R12, R15.reuse, R5, R12 ;  /* 0x000000050f0c7223 */ /* 0x040fe2000000000c */
[C---:B------:R-:W-:Y:S01]  /*20b0*/  FFMA R21, R15.reuse, R6, R21 ;  /* 0x000000060f157223 */ /* 0x040fe20000000015 */
[----:B------:R-:W-:-:S02]  /*20c0*/  FFMA R20, R15, R7, R14 ;  /* 0x000000070f147223 */ /* 0x000fc4000000000e */
[----:B------:R-:W1:Y:S01]  /*20d0*/  LDS.128 R4, [R35+0x8050] ;  /* 0x0080500023047984 */ /* 0x000e620000000c00 */
[C---:B--2---:R-:W-:Y:S01]  /*20e0*/  FFMA R16, R8.reuse, R16, R13 ;  /* 0x0000001008107223 */ /* 0x044fe2000000000d */
[C---:B------:R-:W-:Y:S01]  /*20f0*/  FFMA R22, R8.reuse, R17, R12 ;  /* 0x0000001108167223 */ /* 0x040fe2000000000c */
[C---:B------:R-:W-:Y:S01]  /*2100*/  FFMA R21, R8.reuse, R18, R21 ;  /* 0x0000001208157223 */ /* 0x040fe20000000015 */
[----:B------:R-:W2:Y:S01]  /*2110*/  LDS.128 R12, [R35+0x8060] ;  /* 0x00806000230c7984 */ /* 0x000ea20000000c00 */
[----:B------:R-:W-:Y:S01]  /*2120*/  FFMA R20, R8, R19, R20 ;  /* 0x0000001308147223 */ /* 0x000fe20000000014 */
[C---:B-1----:R-:W-:Y:S01]  /*2130*/  FFMA R23, R9.reuse, R4, R16 ;  /* 0x0000000409177223 */ /* 0x042fe20000000010 */
[C---:B------:R-:W-:Y:S01]  /*2140*/  FFMA R22, R9.reuse, R5, R22 ;  /* 0x0000000509167223 */ /* 0x040fe20000000016 */
[----:B------:R-:W1:Y:S01]  /*2150*/  LDS.128 R16, [R35+0x8070] ;  /* 0x0080700023107984 */ /* 0x000e620000000c00 */
[C---:B------:R-:W-:Y:S01]  /*2160*/  FFMA R4, R9.reuse, R7, R20 ;  /* 0x0000000709047223 */ /* 0x040fe20000000014 */
[----:B------:R-:W-:Y:S01]  /*2170*/  FFMA R21, R9, R6, R21 ;  /* 0x0000000609157223 */ /* 0x000fe20000000015 */
[C---:B--2---:R-:W-:Y:S01]  /*2180*/  FFMA R8, R10.reuse, R12, R23 ;  /* 0x0000000c0a087223 */ /* 0x044fe20000000017 */
[----:B------:R-:W-:-:S02]  /*2190*/  FFMA R20, R10, R13, R22 ;  /* 0x0000000d0a147223 */ /* 0x000fc40000000016 */
[C---:B------:R-:W-:Y:S01]  /*21a0*/  FFMA R23, R10.reuse, R14, R21 ;  /* 0x0000000e0a177223 */ /* 0x040fe20000000015 */
[----:B------:R-:W-:Y:S02]  /*21b0*/  FFMA R22, R10, R15, R4 ;  /* 0x0000000f0a167223 */ /* 0x000fe40000000004 */
[----:B------:R-:W-:Y:S04]  /*21c0*/  LDS.128 R4, [R36+0x8220] ;  /* 0x0082200024047984 */ /* 0x000fe80000000c00 */
[----:B------:R-:W2:Y:S01]  /*21d0*/  LDS.128 R12, [R35+0x8080] ;  /* 0x00808000230c7984 */ /* 0x000ea20000000c00 */
[C---:B-1----:R-:W-:Y:S01]  /*21e0*/  FFMA R21, R11.reuse, R16, R8 ;  /* 0x000000100b157223 */ /* 0x042fe20000000008 */
[C---:B------:R-:W-:Y:S01]  /*21f0*/  FFMA R20, R11.reuse, R17, R20 ;  /* 0x000000110b147223 */ /* 0x040fe20000000014 */
[C---:B------:R-:W-:Y:S01]  /*2200*/  FFMA R23, R11.reuse, R18, R23 ;  /* 0x000000120b177223 */ /* 0x040fe20000000017 */
[----:B------:R-:W-:-:S02]  /*2210*/  FFMA R22, R11, R19, R22 ;  /* 0x000000130b167223 */ /* 0x000fc40000000016 */
        /* <DEDUP_REMOVED lines=8> */
[----:B------:R-:W1:Y:S01]  /*22a0*/  LDS.128 R12, [R35+0x80b0] ;  /* 0x0080b000230c7984 */ /* 0x000e620000000c00 */
[C---:B------:R-:W-:Y:S01]  /*22b0*/  FFMA R23, R5.reuse, R10, R23 ;  /* 0x0000000a05177223 */ /* 0x040fe20000000017 */
[----:B------:R-:W-:Y:S01]  /*22c0*/  FFMA R22, R5, R11, R22 ;  /* 0x0000000b05167223 */ /* 0x000fe20000000016 */
        /* <DEDUP_REMOVED lines=40> */
[----:B------:R-:W1:Y:S01]  /*2550*/  LDS.128 R12, [R35+0x8130] ;  /* 0x00813000230c7984 */ /* 0x000e620000000c00 */
        /* <DEDUP_REMOVED lines=13> */
[C---:B------:R-:W-:Y:S02]  /*2630*/  FFMA R20, R8.reuse, R17, R20 ;  /* 0x0000001108147223 */ /* 0x040fe40000000014 */
[----:B------:R-:W2:Y:S01]  /*2640*/  LDS.128 R4, [R35+0x8160] ;  /* 0x0081600023047984 */ /* 0x000ea20000000c00 */
[C---:B------:R-:W-:Y:S01]  /*2650*/  FFMA R21, R8.reuse, R18, R21 ;  /* 0x0000001208157223 */ /* 0x040fe20000000015 */
[----:B------:R-:W-:Y:S01]  /*2660*/  FFMA R22, R8, R19, R22 ;  /* 0x0000001308167223 */ /* 0x000fe20000000016 */
[C---:B-1----:R-:W-:Y:S01]  /*2670*/  FFMA R23, R9.reuse, R12, R16 ;  /* 0x0000000c09177223 */ /* 0x042fe20000000010 */
[C---:B------:R-:W-:Y:S01]  /*2680*/  FFMA R20, R9.reuse, R13, R20 ;  /* 0x0000000d09147223 */ /* 0x040fe20000000014 */
[C---:B------:R-:W-:Y:S01]  /*2690*/  FFMA R21, R9.reuse, R14, R21 ;  /* 0x0000000e09157223 */ /* 0x040fe20000000015 */
[----:B------:R-:W-:Y:S01]  /*26a0*/  FFMA R22, R9, R15, R22 ;  /* 0x0000000f09167223 */ /* 0x000fe20000000016 */
[----:B------:R-:W1:Y:S01]  /*26b0*/  LDS.128 R16, [R35+0x8170] ;  /* 0x0081700023107984 */ /* 0x000e620000000c00 */
[C---:B--2---:R-:W-:Y:S01]  /*26c0*/  FFMA R8, R10.reuse, R4, R23 ;  /* 0x000000040a087223 */ /* 0x044fe20000000017 */
        /* <DEDUP_REMOVED lines=18> */
[----:B------:R-:W1:Y:S01]  /*27f0*/  LDS.128 R12, [R35+0x81b0] ;  /* 0x0081b000230c7984 */ /* 0x000e620000000c00 */
[----:B------:R-:W-:-:S03]  /*2800*/  FFMA R4, R5, R19, R4 ;  /* 0x0000001305047223 */ /* 0x000fc60000000004 */
[----:B------:R-:W-:Y:S01]  /*2810*/  LDS.128 R16, [R36+0x8270] ;  /* 0x0082700024107984 */ /* 0x000fe20000000c00 */
[C---:B--2---:R-:W-:Y:S01]  /*2820*/  FFMA R8, R6.reuse, R8, R23 ;  /* 0x0000000806087223 */ /* 0x044fe20000000017 */
[C---:B------:R-:W-:Y:S01]  /*2830*/  FFMA R9, R6.reuse, R9, R20 ;  /* 0x0000000906097223 */ /* 0x040fe20000000014 */
[C---:B------:R-:W-:Y:S01]  /*2840*/  FFMA R5, R6.reuse, R10, R21 ;  /* 0x0000000a06057223 */ /* 0x040fe20000000015 */
[----:B------:R-:W-:Y:S01]  /*2850*/  FFMA R4, R6, R11, R4 ;  /* 0x0000000b06047223 */ /* 0x000fe20000000004 */
[----:B------:R-:W2:Y:S01]  /*2860*/  LDS.128 R20, [R35+0x81c0] ;  /* 0x0081c00023147984 */ /* 0x000ea20000000c00 */
[C---:B-1----:R-:W-:Y:S01]  /*2870*/  FFMA R37, R7.reuse, R12, R8 ;  /* 0x0000000c07257223 */ /* 0x042fe20000000008 */
[C---:B------:R-:W-:Y:S01]  /*2880*/  FFMA R6, R7.reuse, R13, R9 ;  /* 0x0000000d07067223 */ /* 0x040fe20000000009 */
[C---:B------:R-:W-:Y:S01]  /*2890*/  FFMA R5, R7.reuse, R14, R5 ;  /* 0x0000000e07057223 */ /* 0x040fe20000000005 */
[----:B------:R-:W1:Y:S01]  /*28a0*/  LDS.128 R8, [R35+0x81d0] ;  /* 0x0081d00023087984 */ /* 0x000e620000000c00 */
[----:B------:R-:W-:Y:S01]  /*28b0*/  FFMA R12, R7, R15, R4 ;  /* 0x0000000f070c7223 */ /* 0x000fe20000000004 */
[C---:B--2---:R-:W-:Y:S01]  /*28c0*/  FFMA R20, R16.reuse, R20, R37 ;  /* 0x0000001410147223 */ /* 0x044fe20000000025 */
[C---:B------:R-:W-:Y:S01]  /*28d0*/  FFMA R21, R16.reuse, R21, R6 ;  /* 0x0000001510157223 */ /* 0x040fe20000000006 */
[C---:B------:R-:W-:Y:S01]  /*28e0*/  FFMA R37, R16.reuse, R22, R5 ;  /* 0x0000001610257223 */ /* 0x040fe20000000005 */
[----:B------:R-:W-:Y:S01]  /*28f0*/  FFMA R16, R16, R23, R12 ;  /* 0x0000001710107223 */ /* 0x000fe2000000000c */
[----:B------:R-:W2:Y:S04]  /*2900*/  LDS.128 R4, [R35+0x81e0] ;  /* 0x0081e00023047984 */ /* 0x000ea80000000c00 */
[----:B------:R-:W3:Y:S01]  /*2910*/  LDS.128 R12, [R35+0x81f0] ;  /* 0x0081f000230c7984 */ /* 0x000ee20000000c00 */
[C---:B-1----:R-:W-:Y:S01]  /*2920*/  FFMA R23, R17.reuse, R8, R20 ;  /* 0x0000000811177223 */ /* 0x042fe20000000014 */
[C---:B------:R-:W-:Y:S01]  /*2930*/  FFMA R8, R17.reuse, R9, R21 ;  /* 0x0000000911087223 */ /* 0x040fe20000000015 */
[C---:B------:R-:W-:Y:S01]  /*2940*/  FFMA R37, R17.reuse, R10, R37 ;  /* 0x0000000a11257223 */ /* 0x040fe20000000025 */
[----:B------:R-:W-:Y:S01]  /*2950*/  FFMA R16, R17, R11, R16 ;  /* 0x0000000b11107223 */ /* 0x000fe20000000010 */
[C---:B--2---:R-:W-:Y:S01]  /*2960*/  FFMA R4, R18.reuse, R4, R23 ;  /* 0x0000000412047223 */ /* 0x044fe20000000017 */
[C---:B------:R-:W-:Y:S01]  /*2970*/  FFMA R8, R18.reuse, R5, R8 ;  /* 0x0000000512087223 */ /* 0x040fe20000000008 */
[C---:B------:R-:W-:Y:S01]  /*2980*/  FFMA R37, R18.reuse, R6, R37 ;  /* 0x0000000612257223 */ /* 0x040fe20000000025 */
[----:B------:R-:W-:Y:S01]  /*2990*/  FFMA R16, R18, R7, R16 ;  /* 0x0000000712107223 */ /* 0x000fe20000000010 */
[C---:B---3--:R-:W-:Y:S01]  /*29a0*/  FFMA R12, R19.reuse, R12, R4 ;  /* 0x0000000c130c7223 */ /* 0x048fe20000000004 */
[C---:B------:R-:W-:Y:S01]  /*29b0*/  FFMA R13, R19.reuse, R13, R8 ;  /* 0x0000000d130d7223 */ /* 0x040fe20000000008 */
[C---:B------:R-:W-:Y:S01]  /*29c0*/  FFMA R14, R19.reuse, R14, R37 ;  /* 0x0000000e130e7223 */ /* 0x040fe20000000025 */
[----:B------:R-:W-:-:S05]  /*29d0*/  FFMA R15, R19, R15, R16 ;  /* 0x0000000f130f7223 */ /* 0x000fca0000000010 */
[----:B------:R1:W-:Y:S01]  /*29e0*/  STL.128 [R27], R12 ;  /* 0x0000000c1b007387 */ /* 0x0003e20000100c00 */
[----:B------:R-:W-:Y:S06]  /*29f0*/  BAR.SYNC.DEFER_BLOCKING 0x0 ;  /* 0x0000000000007b1d */ /* 0x000fec0000010000 */
[----:B------:R-:W-:Y:S05]  /*2a00*/  @!P0 BRA `(.L_x_62) ;  /* 0xffffffec00908947 */ /* 0x000fea000383ffff */
.L_x_49:
[----:B------:R-:W-:Y:S01]  /*2a10*/  UIADD3 UR4, UPT, UPT, -UR8, 0x400, URZ ;  /* 0x0000040008047890 */ /* 0x000fe2000fffe1ff */
[----:B------:R-:W-:Y:S01]  /*2a20*/  IADD3 R0, PT, PT, R24, 0x1, RZ ;  /* 0x0000000118007810 */ /* 0x000fe20007ffe0ff */
[----:B------:R-:W-:Y:S02]  /*2a30*/  BSSY B1, `(.L_x_63) ;  /* 0x00000c1000017945 */ /* 0x000fe40003800000 */
[----:B------:R-:W-:-:S04]  /*2a40*/  UISETP.LT.AND UP0, UPT, UR4, 0x4, UPT ;  /* 0x000000040400788c */ /* 0x000fc8000bf01270 */
[----:B------:R-:W-:-:S06]  /*2a50*/  USEL UR4, UR4, 0x4, UP0 ;  /* 0x0000000404047887 */ /* 0x000fcc0008000000 */
[----:B------:R-:W-:-:S13]  /*2a60*/  ISETP.GE.AND P0, PT, R0, UR4, PT ;  /* 0x0000000400007c0c */ /* 0x000fda000bf06270 */
[----:B------:R-:W-:Y:S05]  /*2a70*/  @P0 BRA `(.L_x_64) ;  /* 0x0000000800f00947 */ /* 0x000fea0003800000 */
[----:B------:R-:W0:Y:S01]  /*2a80*/  LDGDEPBAR ;  /* 0x00000000000079af */ /* 0x000e220000000000 */
[----:B------:R-:W-:Y:S01]  /*2a90*/  LEA R3, R3, 0x4, 0x2 ;  /* 0x0000000403037811 */ /* 0x000fe200078e10ff */
[----:B------:R-:W-:Y:S01]  /*2aa0*/  IMAD.MOV.U32 R0, RZ, RZ, RZ ;  /* 0x000000ffff007224 */ /* 0x000fe200078e00ff */
[----:B------:R-:W-:-:S06]  /*2ab0*/  DEPBAR.LE SB0, 0x0 ;  /* 0x000080000000791a */ /* 0x000fcc0000000000 */
[----:B------:R-:W-:Y:S05]  /*2ac0*/  WARPSYNC.ALL ;  /* 0x0000000000007948 */ /* 0x000fea0003800000 */
[----:B------:R-:W-:Y:S06]  /*2ad0*/  BAR.SYNC.DEFER_BLOCKING 0x0 ;  /* 0x0000000000007b1d */ /* 0x000fec0000010000 */
.L_x_95:
[----:B------:R-:W-:-:S04]  /*2ae0*/  IADD3 R4, PT, PT, R3, R0, RZ ;  /* 0x0000000003047210 */ /* 0x000fc80007ffe0ff */
[----:B------:R-:W-:-:S13]  /*2af0*/  ISETP.GT.AND P0, PT, R4, 0xfff, PT ;  /* 0x00000fff0400780c */ /* 0x000fda0003f04270 */
[----:B--234-:R-:W-:Y:S05]  /*2b00*/  @P0 BRA `(.L_x_65) ;  /* 0x0000000800c00947 */ /* 0x01cfea0003800000 */
[----:B------:R-:W-:Y:S01]  /*2b10*/  ISETP.GT.U32.AND P0, PT, R25, 0x1ff, PT ;  /* 0x000001ff1900780c */ /* 0x000fe20003f04070 */
[----:B------:R-:W-:-:S12]  /*2b20*/  IMAD R4, R0, 0x1000, R2 ;  /* 0x0000100000047824 */ /* 0x000fd800078e0202 */
[----:B------:R-:W-:Y:S05]  /*2b30*/  @P0 BRA `(.L_x_66) ;  /* 0x0000000000240947 */ /* 0x000fea0003800000 */
[----:B------:R-:W-:-:S07]  /*2b40*/  MOV R5, R25 ;  /* 0x0000001900057202 */ /* 0x000fce0000000f00 */
.L_x_67:
[C---:B--23--:R-:W-:Y:S01]  /*2b50*/  IMAD R6, R5.reuse, 0x8, R4 ;  /* 0x0000000805067824 */ /* 0x04cfe200078e0204 */
[C---:B------:R-:W-:Y:S02]  /*2b60*/  ISETP.GE.U32.AND P2, PT, R5.reuse, 0x180, PT ;  /* 0x000001800500780c */ /* 0x040fe40003f46070 */
[----:B------:R-:W-:Y:S02]  /*2b70*/  IADD3 R5, PT, PT, R5, 0x80, RZ ;  /* 0x0000008005057810 */ /* 0x000fe40007ffe0ff */
[----:B------:R-:W2:Y:S02]  /*2b80*/  LDS.64 R8, [R6] ;  /* 0x0000000006087984 */ /* 0x000ea40000000a00 */
[C-C-:B--2---:R-:W-:Y:S01]  /*2b90*/  FADD R10, R8.reuse, R9.reuse ;  /* 0x00000009080a7221 */ /* 0x144fe20000000000 */
[----:B------:R-:W-:-:S05]  /*2ba0*/  FADD R11, R8, -R9 ;  /* 0x80000009080b7221 */ /* 0x000fca0000000000 */
[----:B------:R3:W-:Y:S01]  /*2bb0*/  STS.64 [R6], R10 ;  /* 0x0000000a06007388 */ /* 0x0007e20000000a00 */
[----:B------:R-:W-:Y:S05]  /*2bc0*/  @!P2 BRA `(.L_x_67) ;  /* 0xfffffffc00e0a947 */ /* 0x000fea000383ffff */
.L_x_66:
[----:B------:R-:W-:Y:S05]  /*2bd0*/  WARPSYNC.ALL ;  /* 0x0000000000007948 */ /* 0x000fea0003800000 */
[----:B------:R-:W-:Y:S06]  /*2be0*/  BAR.SYNC.DEFER_BLOCKING 0x0 ;  /* 0x0000000000007b1d */ /* 0x000fec0000010000 */
[----:B------:R-:W-:Y:S04]  /*2bf0*/  BSSY.RECONVERGENT B2, `(.L_x_68) ;  /* 0x0000010000027945 */ /* 0x000fe80003800200 */
[----:B------:R-:W-:Y:S05]  /*2c00*/  @P0 BRA `(.L_x_69) ;  /* 0x0000000000380947 */ /* 0x000fea0003800000 */
[----:B------:R-:W-:-:S07]  /*2c10*/  IMAD.MOV.U32 R5, RZ, RZ, R25 ;  /* 0x000000ffff057224 */ /* 0x000fce00078e0019 */
.L_x_70:
[C---:B--234-:R-:W-:Y:S02]  /*2c20*/  LOP3.LUT R6, R5.reuse, 0x1, RZ, 0xc0, !PT ;  /* 0x0000000105067812 */ /* 0x05cfe400078ec0ff */
[C---:B------:R-:W-:Y:S02]  /*2c30*/  SHF.L.U32 R7, R5.reuse, 0x1, RZ ;  /* 0x0000000105077819 */ /* 0x040fe400000006ff */
[C---:B------:R-:W-:Y:S02]  /*2c40*/  ISETP.GE.U32.AND P2, PT, R5.reuse, 0x180, PT ;  /* 0x000001800500780c */ /* 0x040fe40003f46070 */
[----:B------:R-:W-:Y:S02]  /*2c50*/  LOP3.LUT R7, R6, 0x3ffffffc, R7, 0xf8, !PT ;  /* 0x3ffffffc06077812 */ /* 0x000fe400078ef807 */
[----:B------:R-:W-:-:S03]  /*2c60*/  IADD3 R5, PT, PT, R5, 0x80, RZ ;  /* 0x0000008005057810 */ /* 0x000fc60007ffe0ff */
[----:B------:R-:W-:-:S05]  /*2c70*/  IMAD R7, R7, 0x4, R4 ;  /* 0x0000000407077824 */ /* 0x000fca00078e0204 */
[----:B------:R-:W-:Y:S04]  /*2c80*/  LDS R6, [R7] ;  /* 0x0000000007067984 */ /* 0x000fe80000000800 */
[----:B------:R-:W2:Y:S02]  /*2c90*/  LDS R9, [R7+0x8] ;  /* 0x0000080007097984 */ /* 0x000ea40000000800 */
[C-C-:B--2---:R-:W-:Y:S01]  /*2ca0*/  FADD R8, R6.reuse, R9.reuse ;  /* 0x0000000906087221 */ /* 0x144fe20000000000 */
[----:B------:R-:W-:-:S04]  /*2cb0*/  FADD R6, R6, -R9 ;  /* 0x8000000906067221 */ /* 0x000fc80000000000 */
[----:B------:R4:W-:Y:S04]  /*2cc0*/  STS [R7], R8 ;  /* 0x0000000807007388 */ /* 0x0009e80000000800 */
[----:B------:R4:W-:Y:S01]  /*2cd0*/  STS [R7+0x8], R6 ;  /* 0x0000080607007388 */ /* 0x0009e20000000800 */
[----:B------:R-:W-:Y:S05]  /*2ce0*/  @!P2 BRA `(.L_x_70) ;  /* 0xfffffffc00cca947 */ /* 0x000fea000383ffff */
.L_x_69:
[----:B------:R-:W-:Y:S05]  /*2cf0*/  BSYNC.RECONVERGENT B2 ;  /* 0x0000000000027941 */ /* 0x000fea0003800200 */
.L_x_68:
[----:B------:R-:W-:Y:S06]  /*2d00*/  BAR.SYNC.DEFER_BLOCKING 0x0 ;  /* 0x0000000000007b1d */ /* 0x000fec0000010000 */
[----:B------:R-:W-:Y:S04]  /*2d10*/  BSSY.RECONVERGENT B2, `(.L_x_71) ;  /* 0x0000010000027945 */ /* 0x000fe80003800200 */
[----:B------:R-:W-:Y:S05]  /*2d20*/  @P0 BRA `(.L_x_72) ;  /* 0x0000000000380947 */ /* 0x000fea0003800000 */
[----:B------:R-:W-:-:S07]  /*2d30*/  IMAD.MOV.U32 R5, RZ, RZ, R25 ;  /* 0x000000ffff057224 */ /* 0x000fce00078e0019 */
.L_x_73:
        /* <DEDUP_REMOVED lines=13> */
.L_x_72:
[----:B------:R-:W-:Y:S05]  /*2e10*/  BSYNC.RECONVERGENT B2 ;  /* 0x0000000000027941 */ /* 0x000fea0003800200 */
.L_x_71:
[----:B------:R-:W-:Y:S06]  /*2e20*/  BAR.SYNC.DEFER_BLOCKING 0x0 ;  /* 0x0000000000007b1d */ /* 0x000fec0000010000 */
[----:B------:R-:W-:Y:S04]  /*2e30*/  BSSY.RECONVERGENT B2, `(.L_x_74) ;  /* 0x0000010000027945 */ /* 0x000fe80003800200 */
[----:B------:R-:W-:Y:S05]  /*2e40*/  @P0 BRA `(.L_x_75) ;  /* 0x0000000000380947 */ /* 0x000fea0003800000 */
[----:B------:R-:W-:-:S07]  /*2e50*/  IMAD.MOV.U32 R5, RZ, RZ, R25 ;  /* 0x000000ffff057224 */ /* 0x000fce00078e0019 */
.L_x_76:
        /* <DEDUP_REMOVED lines=13> */
.L_x_75:
[----:B------:R-:W-:Y:S05]  /*2f30*/  BSYNC.RECONVERGENT B2 ;  /* 0x0000000000027941 */ /* 0x000fea0003800200 */
.L_x_74:
[----:B------:R-:W-:Y:S06]  /*2f40*/  BAR.SYNC.DEFER_BLOCKING 0x0 ;  /* 0x0000000000007b1d */ /* 0x000fec0000010000 */
[----:B------:R-:W-:Y:S04]  /*2f50*/  BSSY.RECONVERGENT B2, `(.L_x_77) ;  /* 0x0000010000027945 */ /* 0x000fe80003800200 */
[----:B------:R-:W-:Y:S05]  /*2f60*/  @P0 BRA `(.L_x_78) ;  /* 0x0000000000380947 */ /* 0x000fea0003800000 */
[----:B------:R-:W-:-:S07]  /*2f70*/  IMAD.MOV.U32 R5, RZ, RZ, R25 ;  /* 0x000000ffff057224 */ /* 0x000fce00078e0019 */
.L_x_79:
        /* <DEDUP_REMOVED lines=13> */
.L_x_78:
[----:B------:R-:W-:Y:S05]  /*3050*/  BSYNC.RECONVERGENT B2 ;  /* 0x0000000000027941 */ /* 0x000fea0003800200 */
.L_x_77:
[----:B------:R-:W-:Y:S06]  /*3060*/  BAR.SYNC.DEFER_BLOCKING 0x0 ;  /* 0x0000000000007b1d */ /* 0x000fec0000010000 */
[----:B------:R-:W-:Y:S04]  /*3070*/  BSSY.RECONVERGENT B2, `(.L_x_80) ;  /* 0x0000010000027945 */ /* 0x000fe80003800200 */
[----:B------:R-:W-:Y:S05]  /*3080*/  @P0 BRA `(.L_x_81) ;  /* 0x0000000000380947 */ /* 0x000fea0003800000 */
[----:B------:R-:W-:-:S07]  /*3090*/  IMAD.MOV.U32 R5, RZ, RZ, R25 ;  /* 0x000000ffff057224 */ /* 0x000fce00078e0019 */
.L_x_82:
        /* <DEDUP_REMOVED lines=13> */
.L_x_81:
[----:B------:R-:W-:Y:S05]  /*3170*/  BSYNC.RECONVERGENT B2 ;  /* 0x0000000000027941 */ /* 0x000fea0003800200 */
.L_x_80:
[----:B------:R-:W-:Y:S06]  /*3180*/  BAR.SYNC.DEFER_BLOCKING 0x0 ;  /* 0x0000000000007b1d */ /* 0x000fec0000010000 */
[----:B------:R-:W-:Y:S04]  /*3190*/  BSSY.RECONVERGENT B2, `(.L_x_83) ;  /* 0x0000010000027945 */ /* 0x000fe80003800200 */
[----:B------:R-:W-:Y:S05]  /*31a0*/  @P0 BRA `(.L_x_84) ;  /* 0x0000000000380947 */ /* 0x000fea0003800000 */
[----:B------:R-:W-:-:S07]  /*31b0*/  IMAD.MOV.U32 R5, RZ, RZ, R25 ;  /* 0x000000ffff057224 */ /* 0x000fce00078e0019 */
.L_x_85:
        /* <DEDUP_REMOVED lines=13> */
.L_x_84:
[----:B------:R-:W-:Y:S05]  /*3290*/  BSYNC.RECONVERGENT B2 ;  /* 0x0000000000027941 */ /* 0x000fea0003800200 */
.L_x_83:
[----:B------:R-:W-:Y:S06]  /*32a0*/  BAR.SYNC.DEFER_BLOCKING 0x0 ;  /* 0x0000000000007b1d */ /* 0x000fec0000010000 */
[----:B------:R-:W-:Y:S04]  /*32b0*/  BSSY.RECONVERGENT B2, `(.L_x_86) ;  /* 0x0000010000027945 */ /* 0x000fe80003800200 */
[----:B------:R-:W-:Y:S05]  /*32c0*/  @P0 BRA `(.L_x_87) ;  /* 0x0000000000380947 */ /* 0x000fea0003800000 */
[----:B------:R-:W-:-:S07]  /*32d0*/  IMAD.MOV.U32 R5, RZ, RZ, R25 ;  /* 0x000000ffff057224 */ /* 0x000fce00078e0019 */
.L_x_88:
        /* <DEDUP_REMOVED lines=13> */
.L_x_87:
[----:B------:R-:W-:Y:S05]  /*33b0*/  BSYNC.RECONVERGENT B2 ;  /* 0x0000000000027941 */ /* 0x000fea0003800200 */
.L_x_86:
[----:B------:R-:W-:Y:S06]  /*33c0*/  BAR.SYNC.DEFER_BLOCKING 0x0 ;  /* 0x0000000000007b1d */ /* 0x000fec0000010000 */
[----:B------:R-:W-:Y:S04]  /*33d0*/  BSSY.RECONVERGENT B2, `(.L_x_89) ;  /* 0x0000010000027945 */ /* 0x000fe80003800200 */
[----:B------:R-:W-:Y:S05]  /*33e0*/  @P0 BRA `(.L_x_90) ;  /* 0x0000000000380947 */ /* 0x000fea0003800000 */
[----:B------:R-:W-:-:S07]  /*33f0*/  IMAD.MOV.U32 R5, RZ, RZ, R25 ;  /* 0x000000ffff057224 */ /* 0x000fce00078e0019 */
.L_x_91:
        /* <DEDUP_REMOVED lines=13> */
.L_x_90:
[----:B------:R-:W-:Y:S05]  /*34d0*/  BSYNC.RECONVERGENT B2 ;  /* 0x0000000000027941 */ /* 0x000fea0003800200 */
.L_x_89:
[----:B------:R-:W-:Y:S06]  /*34e0*/  BAR.SYNC.DEFER_BLOCKING 0x0 ;  /* 0x0000000000007b1d */ /* 0x000fec0000010000 */
[----:B------:R-:W-:Y:S04]  /*34f0*/  BSSY.RECONVERGENT B2, `(.L_x_92) ;  /* 0x0000010000027945 */ /* 0x000fe80003800200 */
[----:B------:R-:W-:Y:S05]  /*3500*/  @P0 BRA `(.L_x_93) ;  /* 0x0000000000380947 */ /* 0x000fea0003800000 */
[----:B------:R-:W-:-:S07]  /*3510*/  IMAD.MOV.U32 R5, RZ, RZ, R25 ;  /* 0x000000ffff057224 */ /* 0x000fce00078e0019 */
.L_x_94:
[C---:B--234-:R-:W-:Y:S02]  /*3520*/  SHF.L.U32 R6, R5.reuse, 0x1, RZ ;  /* 0x0000000105067819 */ /* 0x05cfe400000006ff */
[----:B------:R-:W-:Y:S02]  /*3530*/  ISETP.GE.U32.AND P0, PT, R5, 0x180, PT ;  /* 0x000001800500780c */ /* 0x000fe40003f06070 */
[----:B------:R-:W-:-:S05]  /*3540*/  LOP3.LUT R6, R6, 0x3ffffc00, RZ, 0xc0, !PT ;  /* 0x3ffffc0006067812 */ /* 0x000fca00078ec0ff */
[----:B------:R-:W-:Y:S02]  /*3550*/  IMAD.IADD R7, R6, 0x1, R5 ;  /* 0x0000000106077824 */ /* 0x000fe400078e0205 */
[----:B------:R-:W-:-:S03]  /*3560*/  VIADD R5, R5, 0x80 ;  /* 0x0000008005057836 */ /* 0x000fc60000000000 */
[----:B------:R-:W-:-:S05]  /*3570*/  LEA R7, R7, R4, 0x2 ;  /* 0x0000000407077211 */ /* 0x000fca00078e10ff */
[----:B------:R-:W-:Y:S04]  /*3580*/  LDS R6, [R7] ;  /* 0x0000000007067984 */ /* 0x000fe80000000800 */
[----:B------:R-:W2:Y:S02]  /*3590*/  LDS R9, [R7+0x800] ;  /* 0x0008000007097984 */ /* 0x000ea40000000800 */
[C-C-:B--2---:R-:W-:Y:S01]  /*35a0*/  FADD R8, R6.reuse, R9.reuse ;  /* 0x0000000906087221 */ /* 0x144fe20000000000 */
[----:B------:R-:W-:-:S04]  /*35b0*/  FADD R6, R6, -R9 ;  /* 0x8000000906067221 */ /* 0x000fc80000000000 */
[----:B------:R2:W-:Y:S04]  /*35c0*/  STS [R7], R8 ;  /* 0x0000000807007388 */ /* 0x0005e80000000800 */
[----:B------:R2:W-:Y:S01]  /*35d0*/  STS [R7+0x800], R6 ;  /* 0x0008000607007388 */ /* 0x0005e20000000800 */
[----:B------:R-:W-:Y:S05]  /*35e0*/  @!P0 BRA `(.L_x_94) ;  /* 0xfffffffc00cc8947 */ /* 0x000fea000383ffff */
.L_x_93:
[----:B------:R-:W-:Y:S05]  /*35f0*/  BSYNC.RECONVERGENT B2 ;  /* 0x0000000000027941 */ /* 0x000fea0003800200 */
.L_x_92:
[----:B------:R-:W-:Y:S06]  /*3600*/  BAR.SYNC.DEFER_BLOCKING 0x0 ;  /* 0x0000000000007b1d */ /* 0x000fec0000010000 */
.L_x_65:
[----:B------:R-:W-:-:S04]  /*3610*/  IADD3 R0, PT, PT, R0, 0x1, RZ ;  /* 0x0000000100007810 */ /* 0x000fc80007ffe0ff */
[----:B------:R-:W-:-:S13]  /*3620*/  ISETP.NE.AND P0, PT, R0, 0x4, PT ;  /* 0x000000040000780c */ /* 0x000fda0003f05270 */
[----:B------:R-:W-:Y:S05]  /*3630*/  @P0 BRA `(.L_x_95) ;  /* 0xfffffff400280947 */ /* 0x000fea000383ffff */
.L_x_64:
[----:B------:R-:W-:Y:S05]  /*3640*/  BSYNC B1 ;  /* 0x0000000000017941 */ /* 0x000fea0003800000 */
.L_x_63:
[----:B------:R-:W-:Y:S05]  /*3650*/  @P1 BRA `(.L_x_96) ;  /* 0xffffffd8004c1947 */ /* 0x000fea000383ffff */
[----:B------:R-:W-:Y:S05]  /*3660*/  BSYNC B0 ;  /* 0x0000000000007941 */ /* 0x000fea0003800000 */
.L_x_37:
[----:B------:R-:W5:Y:S01]  /*3670*/  S2R R0, SR_TID.X ;  /* 0x0000000000007919 */ /* 0x000f620000002100 */
[----:B------:R-:W-:Y:S02]  /*3680*/  USHF.L.U32 UR4, UR10, 0x7, URZ ;  /* 0x000000070a047899 */ /* 0x000fe400080006ff */
[----:B------:R-:W-:-:S06]  /*3690*/  UISETP.GT.AND UP0, UPT, UR8, 0x3ff, UPT ;  /* 0x000003ff0800788c */ /* 0x000fcc000bf04270 */
[----:B------:R-:W-:Y:S01]  /*36a0*/  PLOP3.LUT P0, PT, PT, PT, UP0, 0x80, 0x8 ;  /* 0x000000000008781c */ /* 0x000fe20003f0f008 */
[----:B-----5:R-:W-:-:S05]  /*36b0*/  VIADD R0, R0, UR4 ;  /* 0x0000000400007c36 */ /* 0x020fca0008000000 */
[----:B------:R-:W-:-:S13]  /*36c0*/  ISETP.GT.U32.OR P0, PT, R0, 0xfff, P0 ;  /* 0x00000fff0000780c */ /* 0x000fda0000704470 */
[----:B------:R-:W-:Y:S05]  /*36d0*/  @P0 EXIT ;  /* 0x000000000000094d */ /* 0x000fea0003800000 */
[----:B------:R-:W-:Y:S01]  /*36e0*/  UIADD3 UR4, UPT, UPT, -UR8, 0x400, URZ ;  /* 0x0000040008047890 */ /* 0x000fe2000fffe1ff */
[----:B------:R-:W-:-:S03]  /*36f0*/  IMAD.MOV.U32 R26, RZ, RZ, RZ ;  /* 0x000000ffff1a7224 */ /* 0x000fc600078e00ff */
[----:B------:R-:W-:-:S04]  /*3700*/  UISETP.LT.AND UP0, UPT, UR4, 0x4, UPT ;  /* 0x000000040400788c */ /* 0x000fc8000bf01270 */
[----:B------:R-:W-:Y:S02]  /*3710*/  USEL UR6, UR4, 0x4, UP0 ;  /* 0x0000000404067887 */ /* 0x000fe40008000000 */
[----:B------:R-:W-:-:S04]  /*3720*/  UISETP.GE.AND UP0, UPT, UR4, 0x4, UPT ;  /* 0x000000040400788c */ /* 0x000fc8000bf06270 */
[----:B-1-34-:R-:W-:-:S04]  /*3730*/  MOV R3, UR6 ;  /* 0x0000000600037c02 */ /* 0x01afc80008000f00 */
[----:B------:R-:W-:-:S04]  /*3740*/  VIMNMX R3, PT, PT, R3, 0x1, !PT ;  /* 0x0000000103037848 */ /* 0x000fc80007fe0100 */
[----:B--2---:R-:W-:-:S04]  /*3750*/  LOP3.LUT R2, R3, 0x1, RZ, 0xc0, !PT ;  /* 0x0000000103027812 */ /* 0x004fc800078ec0ff */
[----:B------:R-:W-:Y:S01]  /*3760*/  ISETP.NE.U32.AND P4, PT, R2, 0x1, PT ;  /* 0x000000010200780c */ /* 0x000fe20003f85070 */
[----:B------:R-:W-:-:S12]  /*3770*/  BRA.U !UP0, `(.L_x_97) ;  /* 0x0000000108f07547 */ /* 0x000fd8000b800000 */
[C---:B------:R-:W-:Y:S01]  /*3780*/  LOP3.LUT R2, R3.reuse, 0xffff, RZ, 0xc0, !PT ;  /* 0x0000ffff03027812 */ /* 0x040fe200078ec0ff */
[----:B------:R-:W-:Y:S01]  /*3790*/  UIADD3 UR4, UPT, UPT, UR8, 0x3, URZ ;  /* 0x0000000308047890 */ /* 0x000fe2000fffe0ff */
[----:B------:R-:W-:Y:S01]  /*37a0*/  MOV R4, UR10 ;  /* 0x0000000a00047c02 */ /* 0x000fe20008000f00 */
[----:B------:R-:W-:Y:S01]  /*37b0*/  BSSY.RECONVERGENT B0, `(.L_x_97) ;  /* 0x0000038000007945 */ /* 0x000fe20003800200 */
[----:B------:R-:W-:Y:S01]  /*37c0*/  SHF.R.U32.HI R2, RZ, 0x2, R2 ;  /* 0x00000002ff027819 */ /* 0x000fe20000011602 */
[----:B------:R-:W-:Y:S01]  /*37d0*/  IMAD.MOV.U32 R29, RZ, RZ, 0x8 ;  /* 0x00000008ff1d7424 */ /* 0x000fe200078e00ff */
[----:B------:R-:W-:Y:S02]  /*37e0*/  LEA R25, R4, R25, 0x7 ;  /* 0x0000001904197211 */ /* 0x000fe400078e38ff */
[----:B------:R-:W-:Y:S01]  /*37f0*/  LOP3.LUT R26, R3, 0x4, RZ, 0xc0, !PT ;  /* 0x00000004031a7812 */ /* 0x000fe200078ec0ff */
[----:B------:R-:W-:Y:S01]  /*3800*/  IMAD.SHL.U32 R2, R2, 0x4, RZ ;  /* 0x0000000402027824 */ /* 0x000fe200078e00ff */
[----:B------:R-:W-:-:S02]  /*3810*/  MOV R27, UR4 ;  /* 0x00000004001b7c02 */ /* 0x000fc40008000f00 */
[----:B------:R-:W-:Y:S02]  /*3820*/  LEA R28, R25, UR9, 0xc ;  /* 0x00000009191c7c11 */ /* 0x000fe4000f8e60ff */
[----:B------:R-:W-:-:S05]  /*3830*/  LOP3.LUT R30, R2, 0x4, RZ, 0xe2, !PT ;  /* 0x00000004021e7812 */ /* 0x000fca00078ee2ff */
[----:B------:R-:W-:-:S07]  /*3840*/  IMAD.MOV R30, RZ, RZ, -R30 ;  /* 0x000000ffff1e7224 */ /* 0x000fce00078e0a1e */
.L_x_98:
[C---:B-1----:R-:W-:Y:S01]  /*3850*/  VIADD R3, R27.reuse, 0xfffffffe ;  /* 0xfffffffe1b037836 */ /* 0x042fe20000000000 */
[----:B------:R-:W-:-:S04]  /*3860*/  IADD3 R2, PT, PT, R27, -0x3, RZ ;  /* 0xfffffffd1b027810 */ /* 0x000fc80007ffe0ff */
[----:B------:R-:W-:Y:S01]  /*3870*/  ISETP.GT.AND P1, PT, R3, 0x3ff, PT ;  /* 0x000003ff0300780c */ /* 0x000fe20003f24270 */
[C---:B------:R-:W-:Y:S01]  /*3880*/  VIADD R3, R27.reuse, 0xffffffff ;  /* 0xffffffff1b037836 */ /* 0x040fe20000000000 */
[----:B------:R-:W-:Y:S02]  /*3890*/  ISETP.GT.AND P0, PT, R2, 0x3ff, PT ;  /* 0x000003ff0200780c */ /* 0x000fe40003f04270 */
[----:B------:R-:W-:Y:S02]  /*38a0*/  ISETP.GT.AND P3, PT, R27, 0x3ff, PT ;  /* 0x000003ff1b00780c */ /* 0x000fe40003f64270 */
[----:B------:R-:W-:Y:S02]  /*38b0*/  ISETP.GT.AND P2, PT, R3, 0x3ff, PT ;  /* 0x000003ff0300780c */ /* 0x000fe40003f44270 */
[----:B------:R-:W-:-:S04]  /*38c0*/  IADD3 R2, PT, PT, R29, -0x8, RZ ;  /* 0xfffffff81d027810 */ /* 0x000fc80007ffe0ff */
[----:B------:R-:W-:Y:S01]  /*38d0*/  LEA R31, R2, UR11, 0x2 ;  /* 0x0000000b021f7c11 */ /* 0x000fe2000f8e10ff */
[----:B------:R-:W1:Y:S04]  /*38e0*/  @!P1 LDC.64 R24, c[0x0][0x390] ;  /* 0x0000e400ff189b82 */ /* 0x000e680000000a00 */
[----:B------:R-:W2:Y:S04]  /*38f0*/  @!P0 LDL.128 R4, [R31] ;  /* 0x000000001f048983 */ /* 0x000ea80000100c00 */
[----:B------:R-:W3:Y:S01]  /*3900*/  @!P1 LDL.128 R8, [R31+0x10] ;  /* 0x000010001f089983 */ /* 0x000ee20000100c00 */
[----:B------:R-:W4:Y:S03]  /*3910*/  @!P0 LDC.64 R22, c[0x0][0x390] ;  /* 0x0000e400ff168b82 */ /* 0x000f260000000a00 */
[----:B------:R-:W5:Y:S04]  /*3920*/  @!P2 LDL.128 R12, [R31+0x20] ;  /* 0x000020001f0ca983 */ /* 0x000f680000100c00 */
[----:B------:R1:W5:Y:S01]  /*3930*/  @!P3 LDL.128 R16, [R31+0x30] ;  /* 0x000030001f10b983 */ /* 0x0003620000100c00 */
[----:B------:R-:W4:Y:S01]  /*3940*/  @!P2 LDC.64 R2, c[0x0][0x390] ;  /* 0x0000e400ff02ab82 */ /* 0x000f220000000a00 */
[----:B------:R-:W-:Y:S01]  /*3950*/  @!P1 IADD3 R33, PT, PT, R28, 0x4, RZ ;  /* 0x000000041c219810 */ /* 0x000fe20007ffe0ff */
[----:B------:R-:W-:Y:S01]  /*3960*/  VIADD R30, R30, 0x4 ;  /* 0x000000041e1e7836 */ /* 0x000fe20000000000 */
[----:B------:R-:W-:Y:S01]  /*3970*/  IADD3 R29, PT, PT, R29, 0x10, RZ ;  /* 0x000000101d1d7810 */ /* 0x000fe20007ffe0ff */
[----:B------:R-:W-:-:S02]  /*3980*/  VIADD R27, R27, 0x4 ;  /* 0x000000041b1b7836 */ /* 0x000fc40000000000 */
[----:B-1----:R-:W-:Y:S02]  /*3990*/  @!P1 IMAD.WIDE R24, R33, 0x4, R24 ;  /* 0x0000000421189825 */ /* 0x002fe400078e0218 */
[----:B------:R-:W1:Y:S01]  /*39a0*/  @!P3 LDC.64 R20, c[0x0][0x390] ;  /* 0x0000e400ff14bb82 */ /* 0x000e620000000a00 */
[C---:B------:R-:W-:Y:S01]  /*39b0*/  @!P3 IADD3 R31, PT, PT, R28.reuse, 0xc, RZ ;  /* 0x0000000c1c1fb810 */ /* 0x040fe20007ffe0ff */
[C---:B------:R-:W-:Y:S02]  /*39c0*/  @!P2 VIADD R33, R28.reuse, 0x8 ;  /* 0x000000081c21a836 */ /* 0x040fe40000000000 */
[C---:B----4-:R-:W-:Y:S01]  /*39d0*/  @!P0 IMAD.WIDE R22, R28.reuse, 0x4, R22 ;  /* 0x000000041c168825 */ /* 0x050fe200078e0216 */
[----:B------:R-:W-:-:S03]  /*39e0*/  IADD3 R28, PT, PT, R28, 0x10, RZ ;  /* 0x000000101c1c7810 */ /* 0x000fc60007ffe0ff */
[----:B------:R-:W-:-:S04]  /*39f0*/  @!P2 IMAD.WIDE R2, R33, 0x4, R2 ;  /* 0x000000042102a825 */ /* 0x000fc800078e0202 */
[----:B-1----:R-:W-:Y:S01]  /*3a00*/  @!P3 IMAD.WIDE R20, R31, 0x4, R20 ;  /* 0x000000041f14b825 */ /* 0x002fe200078e0214 */
[----:B--2---:R1:W-:Y:S04]  /*3a10*/  @!P0 STG.E desc[UR12][R22.64], R4 ;  /* 0x0000000416008986 */ /* 0x0043e8000c10190c */
[----:B------:R1:W-:Y:S04]  /*3a20*/  @!P0 STG.E desc[UR12][R22.64+0x4], R5 ;  /* 0x0000040516008986 */ /* 0x0003e8000c10190c */
[----:B------:R1:W-:Y:S04]  /*3a30*/  @!P0 STG.E desc[UR12][R22.64+0x8], R6 ;  /* 0x0000080616008986 */ /* 0x0003e8000c10190c */
[----:B------:R1:W-:Y:S01]  /*3a40*/  @!P0 STG.E desc[UR12][R22.64+0xc], R7 ;  /* 0x00000c0716008986 */ /* 0x0003e2000c10190c */
[----:B------:R-:W-:-:S03]  /*3a50*/  ISETP.NE.AND P0, PT, R30, RZ, PT ;  /* 0x000000ff1e00720c */ /* 0x000fc60003f05270 */
[----:B---3--:R1:W-:Y:S04]  /*3a60*/  @!P1 STG.E desc[UR12][R24.64], R8 ;  /* 0x0000000818009986 */ /* 0x0083e8000c10190c */
[----:B------:R1:W-:Y:S04]  /*3a70*/  @!P1 STG.E desc[UR12][R24.64+0x4], R9 ;  /* 0x0000040918009986 */ /* 0x0003e8000c10190c */
[----:B------:R1:W-:Y:S04]  /*3a80*/  @!P1 STG.E desc[UR12][R24.64+0x8], R10 ;  /* 0x0000080a18009986 */ /* 0x0003e8000c10190c */
[----:B------:R1:W-:Y:S04]  /*3a90*/  @!P1 STG.E desc[UR12][R24.64+0xc], R11 ;  /* 0x00000c0b18009986 */ /* 0x0003e8000c10190c */
[----:B-----5:R1:W-:Y:S04]  /*3aa0*/  @!P2 STG.E desc[UR12][R2.64], R12 ;  /* 0x0000000c0200a986 */ /* 0x0203e8000c10190c */
[----:B------:R1:W-:Y:S04]  /*3ab0*/  @!P2 STG.E desc[UR12][R2.64+0x4], R13 ;  /* 0x0000040d0200a986 */ /* 0x0003e8000c10190c */
[----:B------:R1:W-:Y:S04]  /*3ac0*/  @!P2 STG.E desc[UR12][R2.64+0x8], R14 ;  /* 0x0000080e0200a986 */ /* 0x0003e8000c10190c */
[----:B------:R1:W-:Y:S04]  /*3ad0*/  @!P2 STG.E desc[UR12][R2.64+0xc], R15 ;  /* 0x00000c0f0200a986 */ /* 0x0003e8000c10190c */
[----:B------:R1:W-:Y:S04]  /*3ae0*/  @!P3 STG.E desc[UR12][R20.64], R16 ;  /* 0x000000101400b986 */ /* 0x0003e8000c10190c */
[----:B------:R1:W-:Y:S04]  /*3af0*/  @!P3 STG.E desc[UR12][R20.64+0x4], R17 ;  /* 0x000004111400b986 */ /* 0x0003e8000c10190c */
[----:B------:R1:W-:Y:S04]  /*3b00*/  @!P3 STG.E desc[UR12][R20.64+0x8], R18 ;  /* 0x000008121400b986 */ /* 0x0003e8000c10190c */
[----:B------:R1:W-:Y:S01]  /*3b10*/  @!P3 STG.E desc[UR12][R20.64+0xc], R19 ;  /* 0x00000c131400b986 */ /* 0x0003e2000c10190c */
[----:B------:R-:W-:Y:S05]  /*3b20*/  @P0 BRA `(.L_x_98) ;  /* 0xfffffffc00480947 */ /* 0x000fea000383ffff */
[----:B------:R-:W-:Y:S05]  /*3b30*/  BSYNC.RECONVERGENT B0 ;  /* 0x0000000000007941 */ /* 0x000fea0003800200 */
.L_x_97:
[----:B------:R-:W-:Y:S05]  /*3b40*/  @P4 EXIT ;  /* 0x000000000000494d */ /* 0x000fea0003800000 */
[----:B-1----:R-:W-:-:S05]  /*3b50*/  VIADD R5, R26, UR8 ;  /* 0x000000081a057c36 */ /* 0x002fca0008000000 */
[----:B------:R-:W-:-:S13]  /*3b60*/  ISETP.GT.AND P0, PT, R5, 0x3ff, PT ;  /* 0x000003ff0500780c */ /* 0x000fda0003f04270 */
[----:B------:R-:W-:Y:S05]  /*3b70*/  @P0 EXIT ;  /* 0x000000000000094d */ /* 0x000fea0003800000 */
[----:B------:R-:W-:Y:S01]  /*3b80*/  SHF.L.U32 R26, R26, 0x2, RZ ;  /* 0x000000021a1a7819 */ /* 0x000fe200000006ff */
[----:B------:R-:W1:Y:S03]  /*3b90*/  LDC.64 R2, c[0x0][0x390] ;  /* 0x0000e400ff027b82 */ /* 0x000e660000000a00 */
[----:B------:R-:W-:-:S06]  /*3ba0*/  LEA R26, R26, UR11, 0x2 ;  /* 0x0000000b1a1a7c11 */ /* 0x000fcc000f8e10ff */
[----:B------:R-:W2:Y:S01]  /*3bb0*/  LDL.128 R24, [R26] ;  /* 0x000000001a187983 */ /* 0x000ea20000100c00 */
[----:B------:R-:W-:-:S05]  /*3bc0*/  IMAD R5, R0, 0x400, R5 ;  /* 0x0000040000057824 */ /* 0x000fca00078e0205 */
[----:B------:R-:W-:-:S05]  /*3bd0*/  SHF.L.U32 R5, R5, 0x2, RZ ;  /* 0x0000000205057819 */ /* 0x000fca00000006ff */
[----:B-1----:R-:W-:-:S05]  /*3be0*/  IMAD.WIDE R2, R5, 0x4, R2 ;  /* 0x0000000405027825 */ /* 0x002fca00078e0202 */
[----:B--2---:R-:W-:Y:S04]  /*3bf0*/  STG.E desc[UR12][R2.64], R24 ;  /* 0x0000001802007986 */ /* 0x004fe8000c10190c */
[----:B------:R-:W-:Y:S04]  /*3c00*/  STG.E desc[UR12][R2.64+0x4], R25 ;  /* 0x0000041902007986 */ /* 0x000fe8000c10190c */
[----:B------:R-:W-:Y:S04]  /*3c10*/  STG.E desc[UR12][R2.64+0x8], R26 ;  /* 0x0000081a02007986 */ /* 0x000fe8000c10190c */
[----:B------:R-:W-:Y:S01]  /*3c20*/  STG.E desc[UR12][R2.64+0xc], R27 ;  /* 0x00000c1b02007986 */ /* 0x000fe2000c10190c */
[----:B------:R-:W-:Y:S05]  /*3c30*/  EXIT ;  /* 0x000000000000794d */ /* 0x000fea0003800000 */
.L_x_99:
[----:B------:R-:W-:-:S00]  /*3c40*/  BRA `(.L_x_99) ;  /* 0xfffffffc00fc7947 */ /* 0x000fc0000383ffff */
[----:B------:R-:W-:-:S00]  /*3c50*/  NOP ;  /* 0x0000000000007918 */ /* 0x000fc00000000000 */
        /* <DEDUP_REMOVED lines=10> */
.L_x_145:


//--------------------- .text._Z13gemm_baselinePKfS0_Pf --------------------------
	.section	.text._Z13gemm_baselinePKfS0_Pf,"ax",@progbits
	.align	128
        .global         _Z13gemm_baselinePKfS0_Pf
        .type           _Z13gemm_baselinePKfS0_Pf,@function
        .size           _Z13gemm_baselinePKfS0_Pf,(.L_x_146 - _Z13gemm_baselinePKfS0_Pf)
        .other          _Z13gemm_baselinePKfS0_Pf,@"STO_CUDA_ENTRY STV_DEFAULT"
_Z13gemm_baselinePKfS0_Pf:
.text._Z13gemm_baselinePKfS0_Pf:
[----:B------:R-:W-:Y:S01]  /*0000*/  LDC R1, c[0x0][0x37c] ;  /* 0x0000df00ff017b82 */ /* 0x000fe20000000800 */
[----:B------:R-:W0:Y:S07]  /*0010*/  S2R R3, SR_TID.X ;  /* 0x0000000000037919 */ /* 0x000e2e0000002100 */
[----:B------:R-:W1:Y:S01]  /*0020*/  LDC R7, c[0x0][0x364] ;  /* 0x0000d900ff077b82 */ /* 0x000e620000000800 */
[----:B------:R-:W1:Y:S07]  /*0030*/  S2R R2, SR_TID.Y ;  /* 0x0000000000027919 */ /* 0x000e6e0000002200 */
[----:B------:R-:W0:Y:S08]  /*0040*/  S2UR UR5, SR_CTAID.X ;  /* 0x00000000000579c3 */ /* 0x000e300000002500 */
[----:B------:R-:W0:Y:S08]  /*0050*/  LDC R0, c[0x0][0x360] ;  /* 0x0000d800ff007b82 */ /* 0x000e300000000800 */
[----:B------:R-:W1:Y:S01]  /*0060*/  S2UR UR4, SR_CTAID.Y ;  /* 0x00000000000479c3 */ /* 0x000e620000002600 */
[----:B0-----:R-:W-:-:S05]  /*0070*/  IMAD R0, R0, UR5, R3 ;  /* 0x0000000500007c24 */ /* 0x001fca000f8e0203 */
[----:B------:R-:W-:Y:S01]  /*0080*/  ISETP.GT.AND P0, PT, R0, 0xfff, PT ;  /* 0x00000fff0000780c */ /* 0x000fe20003f04270 */
[----:B-1----:R-:W-:-:S05]  /*0090*/  IMAD R7, R7, UR4, R2 ;  /* 0x0000000407077c24 */ /* 0x002fca000f8e0202 */
[----:B------:R-:W-:-:S13]  /*00a0*/  ISETP.GT.U32.OR P0, PT, R7, 0xfff, P0 ;  /* 0x00000fff0700780c */ /* 0x000fda0000704470 */
[----:B------:R-:W-:Y:S05]  /*00b0*/  @P0 EXIT ;  /* 0x000000000000094d */ /* 0x000fea0003800000 */
[----:B------:R-:W0:Y:S01]  /*00c0*/  LDC.64 R2, c[0x0][0x380] ;  /* 0x0000e000ff027b82 */ /* 0x000e220000000a00 */
[----:B------:R-:W-:Y:S01]  /*00d0*/  SHF.L.U32 R9, R7, 0xa, RZ ;  /* 0x0000000a07097819 */ /* 0x000fe200000006ff */
[----:B------:R-:W-:Y:S01]  /*00e0*/  HFMA2 R10, -RZ, RZ, 0, 0 ;  /* 0x00000000ff0a7431 */ /* 0x000fe200000001ff */
[----:B------:R-:W-:Y:S01]  /*00f0*/  SHF.L.U32 R11, R0, 0xa, RZ ;  /* 0x0000000a000b7819 */ /* 0x000fe200000006ff */
[----:B------:R-:W1:Y:S04]  /*0100*/  LDCU.64 UR6, c[0x0][0x358] ;  /* 0x00006b00ff0677ac */ /* 0x000e680008000a00 */
[----:B------:R-:W2:Y:S01]  /*0110*/  LDC.64 R4, c[0x0][0x388] ;  /* 0x0000e200ff047b82 */ /* 0x000ea20000000a00 */
[----:B------:R-:W-:Y:S01]  /*0120*/  UMOV UR4, URZ ;  /* 0x000000ff00047c82 */ /* 0x000fe20008000000 */
[----:B0-----:R-:W-:-:S03]  /*0130*/  IMAD.WIDE.U32 R2, R9, 0x4, R2 ;  /* 0x0000000409027825 */ /* 0x001fc600078e0002 */
[----:B------:R-:W-:Y:S01]  /*0140*/  IADD3 R8, P0, PT, R2, 0x20, RZ ;  /* 0x0000002002087810 */ /* 0x000fe20007f1e0ff */
[----:B--2---:R-:W-:-:S03]  /*0150*/  IMAD.WIDE R4, R11, 0x4, R4 ;  /* 0x000000040b047825 */ /* 0x004fc600078e0204 */
[----:B------:R-:W-:Y:S02]  /*0160*/  IADD3.X R11, PT, PT, RZ, R3, RZ, P0, !PT ;  /* 0x00000003ff0b7210 */ /* 0x000fe400007fe4ff */
[----:B------:R-:W-:-:S04]  /*0170*/  IADD3 R2, P1, PT, R4, 0x20, RZ ;  /* 0x0000002004027810 */ /* 0x000fc80007f3e0ff */
[----:B-1----:R-:W-:-:S09]  /*0180*/  IADD3.X R3, PT, PT, RZ, R5, RZ, P1, !PT ;  /* 0x00000005ff037210 */ /* 0x002fd20000ffe4ff */
.L_x_100:
[----:B------:R-:W-:Y:S01]  /*0190*/  MOV R4, R8 ;  /* 0x0000000800047202 */ /* 0x000fe20000000f00 */
[----:B------:R-:W2:Y:S01]  /*01a0*/  LDG.E.CONSTANT R12, desc[UR6][R2.64+-0x20] ;  /* 0xffffe006020c7981 */ /* 0x000ea2000c1e9900 */
[----:B------:R-:W-:-:S03]  /*01b0*/  MOV R5, R11 ;  /* 0x0000000b00057202 */ /* 0x000fc60000000f00 */
[----:B------:R-:W3:Y:S04]  /*01c0*/  LDG.E.CONSTANT R26, desc[UR6][R2.64+-0x1c] ;  /* 0xffffe406021a7981 */ /* 0x000ee8000c1e9900 */
[----:B------:R-:W2:Y:S04]  /*01d0*/  LDG.E.CONSTANT R13, desc[UR6][R4.64+-0x20] ;  /* 0xffffe006040d7981 */ /* 0x000ea8000c1e9900 */
[----:B------:R-:W3:Y:S04]  /*01e0*/  LDG.E.CONSTANT R24, desc[UR6][R4.64+-0x1c] ;  /* 0xffffe40604187981 */ /* 0x000ee8000c1e9900 */
[----:B------:R-:W4:Y:S04]  /*01f0*/  LDG.E.CONSTANT R18, desc[UR6][R4.64+-0x18] ;  /* 0xffffe80604127981 */ /* 0x000f28000c1e9900 */
[----:B------:R-:W4:Y:S04]  /*0200*/  LDG.E.CONSTANT R21, desc[UR6][R2.64+-0x18] ;  /* 0xffffe80602157981 */ /* 0x000f28000c1e9900 */
[----:B------:R-:W5:Y:S04]  /*0210*/  LDG.E.CONSTANT R23, desc[UR6][R4.64+-0x14] ;  /* 0xffffec0604177981 */ /* 0x000f68000c1e9900 */
        /* <DEDUP_REMOVED lines=11> */
[----:B------:R-:W5:Y:S01]  /*02d0*/  LDG.E.CONSTANT R15, desc[UR6][R2.64+0x4] ;  /* 0x00000406020f7981 */ /* 0x000f62000c1e9900 */
[----:B--2---:R-:W-:-:S03]  /*02e0*/  FFMA R13, R13, R12, R10 ;  /* 0x0000000c0d0d7223 */ /* 0x004fc6000000000a */
[----:B------:R-:W2:Y:S01]  /*02f0*/  LDG.E.CONSTANT R12, desc[UR6][R4.64+0x4] ;  /* 0x00000406040c7981 */ /* 0x000ea2000c1e9900 */
[----:B---3--:R-:W-:-:S03]  /*0300*/  FFMA R27, R24, R26, R13 ;  /* 0x0000001a181b7223 */ /* 0x008fc6000000000d */
[----:B------:R-:W3:Y:S04]  /*0310*/  LDG.E.CONSTANT R10, desc[UR6][R4.64+0x8] ;  /* 0x00000806040a7981 */ /* 0x000ee8000c1e9900 */
[----:B------:R-:W3:Y:S01]  /*0320*/  LDG.E.CONSTANT R13, desc[UR6][R2.64+0x8] ;  /* 0x00000806020d7981 */ /* 0x000ee2000c1e9900 */
[----:B----4-:R-:W-:-:S03]  /*0330*/  FFMA R24, R18, R21, R27 ;  /* 0x0000001512187223 */ /* 0x010fc6000000001b */
[----:B------:R-:W4:Y:S04]  /*0340*/  LDG.E.CONSTANT R18, desc[UR6][R4.64+0xc] ;  /* 0x00000c0604127981 */ /* 0x000f28000c1e9900 */
[----:B------:R-:W4:Y:S01]  /*0350*/  LDG.E.CONSTANT R21, desc[UR6][R2.64+0xc] ;  /* 0x00000c0602157981 */ /* 0x000f22000c1e9900 */
[----:B-----5:R-:W-:-:S03]  /*0360*/  FFMA R27, R23, R20, R24 ;  /* 0x00000014171b7223 */ /* 0x020fc60000000018 */
[----:B------:R-:W5:Y:S04]  /*0370*/  LDG.E.CONSTANT R20, desc[UR6][R4.64+0x10] ;  /* 0x0000100604147981 */ /* 0x000f68000c1e9900 */
[----:B------:R-:W5:Y:S01]  /*0380*/  LDG.E.CONSTANT R23, desc[UR6][R2.64+0x10] ;  /* 0x0000100602177981 */ /* 0x000f62000c1e9900 */
[----:B------:R-:W-:-:S03]  /*0390*/  FFMA R27, R22, R25, R27 ;  /* 0x00000019161b7223 */ /* 0x000fc6000000001b */
[----:B------:R-:W5:Y:S04]  /*03a0*/  LDG.E.CONSTANT R22, desc[UR6][R4.64+0x14] ;  /* 0x0000140604167981 */ /* 0x000f68000c1e9900 */
[----:B------:R-:W5:Y:S01]  /*03b0*/  LDG.E.CONSTANT R25, desc[UR6][R2.64+0x14] ;  /* 0x0000140602197981 */ /* 0x000f62000c1e9900 */
[----:B------:R-:W-:-:S03]  /*03c0*/  FFMA R27, R16, R19, R27 ;  /* 0x00000013101b7223 */ /* 0x000fc6000000001b */
[----:B------:R-:W5:Y:S04]  /*03d0*/  LDG.E.CONSTANT R19, desc[UR6][R4.64+0x18] ;  /* 0x0000180604137981 */ /* 0x000f68000c1e9900 */
[----:B------:R-:W5:Y:S01]  /*03e0*/  LDG.E.CONSTANT R16, desc[UR6][R2.64+0x18] ;  /* 0x0000180602107981 */ /* 0x000f62000c1e9900 */
[----:B------:R-:W-:-:S03]  /*03f0*/  FFMA R24, R6, R9, R27 ;  /* 0x0000000906187223 */ /* 0x000fc6000000001b */
[----:B------:R-:W5:Y:S04]  /*0400*/  LDG.E.CONSTANT R6, desc[UR6][R4.64+0x1c] ;  /* 0x00001c0604067981 */ /* 0x000f68000c1e9900 */
[----:B------:R0:W5:Y:S01]  /*0410*/  LDG.E.CONSTANT R9, desc[UR6][R2.64+0x1c] ;  /* 0x00001c0602097981 */ /* 0x000162000c1e9900 */
[----:B------:R-:W-:-:S04]  /*0420*/  FFMA R11, R11, R8, R24 ;  /* 0x000000080b0b7223 */ /* 0x000fc80000000018 */
[----:B------:R-:W-:Y:S01]  /*0430*/  FFMA R11, R14, R17, R11 ;  /* 0x000000110e0b7223 */ /* 0x000fe2000000000b */
[----:B------:R-:W-:-:S04]  /*0440*/  UIADD3 UR4, UPT, UPT, UR4, 0x10, URZ ;  /* 0x0000001004047890 */ /* 0x000fc8000fffe0ff */
[----:B------:R-:W-:Y:S01]  /*0450*/  UISETP.NE.AND UP0, UPT, UR4, 0x400, UPT ;  /* 0x000004000400788c */ /* 0x000fe2000bf05270 */
[----:B------:R-:W-:Y:S02]  /*0460*/  IADD3 R8, P0, PT, R4, 0x40, RZ ;  /* 0x0000004004087810 */ /* 0x000fe40007f1e0ff */
[----:B0-----:R-:W-:-:S04]  /*0470*/  IADD3 R2, P1, PT, R2, 0x40, RZ ;  /* 0x0000004002027810 */ /* 0x001fc80007f3e0ff */
[----:B------:R-:W-:Y:S01]  /*0480*/  IADD3.X R3, PT, PT, RZ, R3, RZ, P1, !PT ;  /* 0x00000003ff037210 */ /* 0x000fe20000ffe4ff */
[----:B--2---:R-:W-:-:S04]  /*0490*/  FFMA R11, R12, R15, R11 ;  /* 0x0000000f0c0b7223 */ /* 0x004fc8000000000b */
[----:B---3--:R-:W-:-:S04]  /*04a0*/  FFMA R11, R10, R13, R11 ;  /* 0x0000000d0a0b7223 */ /* 0x008fc8000000000b */
[----:B----4-:R-:W-:-:S04]  /*04b0*/  FFMA R11, R18, R21, R11 ;  /* 0x00000015120b7223 */ /* 0x010fc8000000000b */
[----:B-----5:R-:W-:-:S04]  /*04c0*/  FFMA R11, R20, R23, R11 ;  /* 0x00000017140b7223 */ /* 0x020fc8000000000b */
[----:B------:R-:W-:Y:S01]  /*04d0*/  FFMA R22, R22, R25, R11 ;  /* 0x0000001916167223 */ /* 0x000fe2000000000b */
[----:B------:R-:W-:-:S03]  /*04e0*/  IADD3.X R11, PT, PT, RZ, R5, RZ, P0, !PT ;  /* 0x00000005ff0b7210 */ /* 0x000fc600007fe4ff */
[----:B------:R-:W-:-:S04]  /*04f0*/  FFMA R19, R19, R16, R22 ;  /* 0x0000001013137223 */ /* 0x000fc80000000016 */
[----:B------:R-:W-:Y:S01]  /*0500*/  FFMA R10, R6, R9, R19 ;  /* 0x00000009060a7223 */ /* 0x000fe20000000013 */
[----:B------:R-:W-:Y:S06]  /*0510*/  BRA.U UP0, `(.L_x_100) ;  /* 0xfffffffd001c7547 */ /* 0x000fec000b83ffff */
[----:B------:R-:W0:Y:S01]  /*0520*/  LDC.64 R2, c[0x0][0x390] ;  /* 0x0000e400ff027b82 */ /* 0x000e220000000a00 */
[----:B------:R-:W-:-:S05]  /*0530*/  LEA R7, R7, R0, 0xc ;  /* 0x0000000007077211 */ /* 0x000fca00078e60ff */
[----:B0-----:R-:W-:-:S05]  /*0540*/  IMAD.WIDE R2, R7, 0x4, R2 ;  /* 0x0000000407027825 */ /* 0x001fca00078e0202 */
[----:B------:R-:W-:Y:S01]  /*0550*/  STG.E desc[UR6][R2.64], R10 ;  /* 0x0000000a02007986 */ /* 0x000fe2000c101906 */
[----:B------:R-:W-:Y:S05]  /*0560*/  EXIT ;  /* 0x000000000000794d */ /* 0x000fea0003800000 */
.L_x_101:
        /* <DEDUP_REMOVED lines=9> */
.L_x_146:


//--------------------- .text._Z25hadamard_columns_baselinePKfPf --------------------------
	.section	.text._Z25hadamard_columns_baselinePKfPf,"ax",@progbits
	.align	128
        .global         _Z25hadamard_columns_baselinePKfPf
        .type           _Z25hadamard_columns_baselinePKfPf,@function
        .size           _Z25hadamard_columns_baselinePKfPf,(.L_x_144 - _Z25hadamard_columns_baselinePKfPf)
        .other          _Z25hadamard_columns_baselinePKfPf,@"STO_CUDA_ENTRY STV_DEFAULT"
_Z25hadamard_columns_baselinePKfPf:
.text._Z25hadamard_columns_baselinePKfPf:
[----:B------:R-:W-:Y:S01]  /*0000*/  LDC R1, c[0x0][0x37c] ;  /* 0x0000df00ff017b82 */ /* 0x000fe20000000800 */
[----:B------:R-:W0:Y:S02]  /*0010*/  S2R R0, SR_CTAID.X ;  /* 0x0000000000007919 */ /* 0x000e240000002500 */
[----:B0-----:R-:W-:-:S05]  /*0020*/  IMAD.SHL.U32 R0, R0, 0x4, RZ ;  /* 0x0000000400007824 */ /* 0x001fca00078e00ff */
[----:B------:R-:W-:-:S13]  /*0030*/  ISETP.GT.U32.AND P0, PT, R0, 0xfff, PT ;  /* 0x00000fff0000780c */ /* 0x000fda0003f04070 */
[----:B------:R-:W-:Y:S05]  /*0040*/  @P0 EXIT ;  /* 0x000000000000094d */ /* 0x000fea0003800000 */
[----:B------:R-:W0:Y:S01]  /*0050*/  S2R R3, SR_TID.X ;  /* 0x0000000000037919 */ /* 0x000e220000002100 */
[----:B------:R-:W0:Y:S01]  /*0060*/  LDCU UR8, c[0x0][0x360] ;  /* 0x00006c00ff0877ac */ /* 0x000e220008000800 */
[----:B------:R-:W1:Y:S02]  /*0070*/  LDC R4, c[0x0][0x360] ;  /* 0x0000d800ff047b82 */ /* 0x000e640000000800 */
[----:B-1----:R-:W-:Y:S01]  /*0080*/  LOP3.LUT R4, R4, 0xffff, RZ, 0xc0, !PT ;  /* 0x0000ffff04047812 */ /* 0x002fe200078ec0ff */
[----:B0-----:R-:W-:-:S05]  /*0090*/  VIADD R2, R3, UR8 ;  /* 0x0000000803027c36 */ /* 0x001fca0008000000 */
[----:B------:R-:W-:-:S04]  /*00a0*/  LOP3.LUT R2, R2, 0xfff, RZ, 0x3c, !PT ;  /* 0x00000fff02027812 */ /* 0x000fc800078e3cff */
[----:B------:R-:W-:Y:S02]  /*00b0*/  LOP3.LUT R7, R2, 0xffff, RZ, 0xc0, !PT ;  /* 0x0000ffff02077812 */ /* 0x000fe400078ec0ff */
[----:B------:R-:W-:-:S07]  /*00c0*/  MOV R8, 0xe0 ;  /* 0x000000e000087802 */ /* 0x000fce0000000f00 */
[----:B------:R-:W-:Y:S05]  /*00d0*/  CALL.REL.NOINC `($__internal_0_$__cuda_sm20_div_u16) ;  /* 0x0000001400487944 */ /* 0x000fea0003c00000 */
[----:B------:R-:W-:Y:S01]  /*00e0*/  LOP3.LUT R2, R7, 0x3, RZ, 0xc0, !PT ;  /* 0x0000000307027812 */ /* 0x000fe200078ec0ff */
[----:B------:R-:W0:Y:S01]  /*00f0*/  LDCU.64 UR10, c[0x0][0x358] ;  /* 0x00006b00ff0a77ac */ /* 0x000e220008000a00 */
[----:B------:R-:W-:Y:S01]  /*0100*/  BSSY.RECONVERGENT B0, `(.L_x_102) ;  /* 0x0000017000007945 */ /* 0x000fe20003800200 */
[----:B------:R-:W-:Y:S01]  /*0110*/  IMAD.MOV.U32 R5, RZ, RZ, R3 ;  /* 0x000000ffff057224 */ /* 0x000fe200078e0003 */
[----:B------:R-:W-:-:S13]  /*0120*/  ISETP.NE.AND P0, PT, R2, 0x2, PT ;  /* 0x000000020200780c */ /* 0x000fda0003f05270 */
[----:B------:R-:W-:Y:S05]  /*0130*/  @!P0 BRA `(.L_x_103) ;  /* 0x00000000004c8947 */ /* 0x000fea0003800000 */
[----:B------:R-:W-:Y:S02]  /*0140*/  IMAD.MOV.U32 R9, RZ, RZ, RZ ;  /* 0x000000ffff097224 */ /* 0x000fe400078e00ff */
[----:B------:R-:W-:-:S07]  /*0150*/  IMAD.MOV.U32 R5, RZ, RZ, R3 ;  /* 0x000000ffff057224 */ /* 0x000fce00078e0003 */
.L_x_104:
[----:B------:R-:W-:-:S04]  /*0160*/  LEA.HI R11, R5, R0, RZ, 0x16 ;  /* 0x00000000050b7211 */ /* 0x000fc800078fb0ff */
[----:B------:R-:W-:-:S13]  /*0170*/  ISETP.GT.U32.AND P0, PT, R11, 0xfff, PT ;  /* 0x00000fff0b00780c */ /* 0x000fda0003f04070 */
[----:B------:R-:W1:Y:S01]  /*0180*/  @!P0 LDC.64 R6, c[0x0][0x380] ;  /* 0x0000e000ff068b82 */ /* 0x000e620000000a00 */
[----:B------:R-:W-:-:S05]  /*0190*/  @!P0 LOP3.LUT R4, R5, 0x3ff, RZ, 0xc0, !PT ;  /* 0x000003ff05048812 */ /* 0x000fca00078ec0ff */
[----:B------:R-:W-:-:S04]  /*01a0*/  @!P0 IMAD R11, R11, 0x400, R4 ;  /* 0x000004000b0b8824 */ /* 0x000fc800078e0204 */
[----:B-1----:R-:W-:-:S06]  /*01b0*/  @!P0 IMAD.WIDE.U32 R6, R11, 0x4, R6 ;  /* 0x000000040b068825 */ /* 0x002fcc00078e0006 */
[----:B0-----:R-:W2:Y:S01]  /*01c0*/  @!P0 LDG.E R6, desc[UR10][R6.64] ;  /* 0x0000000a06068981 */ /* 0x001ea2000c1e1900 */
[----:B------:R-:W-:Y:S01]  /*01d0*/  @!P0 MOV R4, 0x400 ;  /* 0x0000040000048802 */ /* 0x000fe20000000f00 */
[----:B------:R-:W-:Y:S01]  /*01e0*/  VIADD R9, R9, 0x1 ;  /* 0x0000000109097836 */ /* 0x000fe20000000000 */
[----:B------:R-:W0:Y:S02]  /*01f0*/  @!P0 S2R R11, SR_CgaCtaId ;  /* 0x00000000000b8919 */ /* 0x000e240000008800 */
[----:B0-----:R-:W-:-:S05]  /*0200*/  @!P0 LEA R4, R11, R4, 0x18 ;  /* 0x000000040b048211 */ /* 0x001fca00078ec0ff */
[----:B------:R-:W-:Y:S01]  /*0210*/  @!P0 IMAD R11, R5, 0x4, R4 ;  /* 0x00000004050b8824 */ /* 0x000fe200078e0204 */
[----:B------:R-:W-:Y:S01]  /*0220*/  LOP3.LUT R4, R9, R2, RZ, 0x3c, !PT ;  /* 0x0000000209047212 */ /* 0x000fe200078e3cff */
[----:B------:R-:W-:-:S03]  /*0230*/  VIADD R5, R5, UR8 ;  /* 0x0000000805057c36 */ /* 0x000fc60008000000 */
[----:B--2---:R1:W-:Y:S01]  /*0240*/  @!P0 STS [R11], R6 ;  /* 0x000000060b008388 */ /* 0x0043e20000000800 */
[----:B------:R-:W-:-:S13]  /*0250*/  ISETP.NE.AND P0, PT, R4, 0x2, PT ;  /* 0x000000020400780c */ /* 0x000fda0003f05270 */
[----:B-1----:R-:W-:Y:S05]  /*0260*/  @P0 BRA `(.L_x_104) ;  /* 0xfffffffc00bc0947 */ /* 0x002fea000383ffff */
.L_x_103:
[----:B0-----:R-:W-:Y:S05]  /*0270*/  BSYNC.RECONVERGENT B0 ;  /* 0x0000000000007941 */ /* 0x001fea0003800200 */
.L_x_102:
[----:B------:R-:W0:Y:S01]  /*0280*/  S2UR UR5, SR_CgaCtaId ;  /* 0x00000000000579c3 */ /* 0x000e220000008800 */
[----:B------:R-:W-:Y:S01]  /*0290*/  BSSY.RECONVERGENT B0, `(.L_x_105) ;  /* 0x000002d000007945 */ /* 0x000fe20003800200 */
[----:B------:R-:W-:Y:S02]  /*02a0*/  UMOV UR4, 0x400 ;  /* 0x0000040000047882 */ /* 0x000fe40000000000 */
[----:B0-----:R-:W-:-:S12]  /*02b0*/  ULEA UR4, UR5, UR4, 0x18 ;  /* 0x0000000405047291 */ /* 0x001fd8000f8ec0ff */
.L_x_106:
[C---:B0-----:R-:W-:Y:S01]  /*02c0*/  VIADD R17, R5.reuse, UR8 ;  /* 0x0000000805117c36 */ /* 0x041fe20008000000 */
[----:B------:R-:W-:-:S04]  /*02d0*/  LEA.HI R21, R5, R0, RZ, 0x16 ;  /* 0x0000000005157211 */ /* 0x000fc800078fb0ff */
[C---:B------:R-:W-:Y:S02]  /*02e0*/  IADD3 R19, PT, PT, R17.reuse, UR8, RZ ;  /* 0x0000000811137c10 */ /* 0x040fe4000fffe0ff */
[-C--:B------:R-:W-:Y:S02]  /*02f0*/  LEA.HI R23, R17, R0.reuse, RZ, 0x16 ;  /* 0x0000000011177211 */ /* 0x080fe400078fb0ff */
[CC--:B------:R-:W-:Y:S01]  /*0300*/  LEA.HI R25, R19.reuse, R0.reuse, RZ, 0x16 ;  /* 0x0000000013197211 */ /* 0x0c0fe200078fb0ff */
[----:B------:R-:W-:Y:S01]  /*0310*/  VIADD R15, R19, UR8 ;  /* 0x00000008130f7c36 */ /* 0x000fe20008000000 */
[----:B------:R-:W-:Y:S02]  /*0320*/  ISETP.GT.U32.AND P0, PT, R21, 0xfff, PT ;  /* 0x00000fff1500780c */ /* 0x000fe40003f04070 */
[----:B------:R-:W-:Y:S02]  /*0330*/  ISETP.GT.U32.AND P1, PT, R23, 0xfff, PT ;  /* 0x00000fff1700780c */ /* 0x000fe40003f24070 */
[----:B------:R-:W-:-:S02]  /*0340*/  LEA.HI R27, R15, R0, RZ, 0x16 ;  /* 0x000000000f1b7211 */ /* 0x000fc400078fb0ff */
[----:B------:R-:W-:Y:S02]  /*0350*/  ISETP.GT.U32.AND P2, PT, R25, 0xfff, PT ;  /* 0x00000fff1900780c */ /* 0x000fe40003f44070 */
[----:B------:R-:W-:-:S05]  /*0360*/  ISETP.GT.U32.AND P3, PT, R27, 0xfff, PT ;  /* 0x00000fff1b00780c */ /* 0x000fca0003f64070 */
[----:B------:R-:W0:Y:S01]  /*0370*/  @!P0 LDC.64 R12, c[0x0][0x380] ;  /* 0x0000e000ff0c8b82 */ /* 0x000e220000000a00 */
[----:B------:R-:W-:Y:S02]  /*0380*/  @!P0 LOP3.LUT R4, R5, 0x3ff, RZ, 0xc0, !PT ;  /* 0x000003ff05048812 */ /* 0x000fe400078ec0ff */
[----:B------:R-:W-:-:S03]  /*0390*/  @!P1 LOP3.LUT R14, R17, 0x3ff, RZ, 0xc0, !PT ;  /* 0x000003ff110e9812 */ /* 0x000fc600078ec0ff */
[----:B------:R-:W-:Y:S01]  /*03a0*/  @!P2 LOP3.LUT R16, R19, 0x3ff, RZ, 0xc0, !PT ;  /* 0x000003ff1310a812 */ /* 0x000fe200078ec0ff */
[----:B------:R-:W-:Y:S01]  /*03b0*/  @!P0 IMAD R21, R21, 0x400, R4 ;  /* 0x0000040015158824 */ /* 0x000fe200078e0204 */
[----:B------:R-:W1:Y:S01]  /*03c0*/  @!P1 LDC.64 R10, c[0x0][0x380] ;  /* 0x0000e000ff0a9b82 */ /* 0x000e620000000a00 */
[----:B------:R-:W-:Y:S01]  /*03d0*/  @!P3 LOP3.LUT R18, R15, 0x3ff, RZ, 0xc0, !PT ;  /* 0x000003ff0f12b812 */ /* 0x000fe200078ec0ff */
[----:B------:R-:W-:Y:S02]  /*03e0*/  @!P1 IMAD R23, R23, 0x400, R14 ;  /* 0x0000040017179824 */ /* 0x000fe400078e020e */
[----:B------:R-:W-:Y:S02]  /*03f0*/  @!P2 IMAD R25, R25, 0x400, R16 ;  /* 0x000004001919a824 */ /* 0x000fe400078e0210 */
[----:B------:R-:W-:Y:S02]  /*0400*/  @!P3 IMAD R27, R27, 0x400, R18 ;  /* 0x000004001b1bb824 */ /* 0x000fe400078e0212 */
[----:B------:R-:W2:Y:S08]  /*0410*/  @!P2 LDC.64 R8, c[0x0][0x380] ;  /* 0x0000e000ff08ab82 */ /* 0x000eb00000000a00 */
[----:B------:R-:W3:Y:S01]  /*0420*/  @!P3 LDC.64 R6, c[0x0][0x380] ;  /* 0x0000e000ff06bb82 */ /* 0x000ee20000000a00 */
[----:B0-----:R-:W-:-:S06]  /*0430*/  @!P0 IMAD.WIDE.U32 R12, R21, 0x4, R12 ;  /* 0x00000004150c8825 */ /* 0x001fcc00078e000c */
[----:B------:R-:W4:Y:S01]  /*0440*/  @!P0 LDG.E R12, desc[UR10][R12.64] ;  /* 0x0000000a0c0c8981 */ /* 0x000f22000c1e1900 */
[----:B-1----:R-:W-:-:S06]  /*0450*/  @!P1 IMAD.WIDE.U32 R10, R23, 0x4, R10 ;  /* 0x00000004170a9825 */ /* 0x002fcc00078e000a */
[----:B------:R-:W5:Y:S01]  /*0460*/  @!P1 LDG.E R10, desc[UR10][R10.64] ;  /* 0x0000000a0a0a9981 */ /* 0x000f62000c1e1900 */
[----:B--2---:R-:W-:-:S06]  /*0470*/  @!P2 IMAD.WIDE.U32 R8, R25, 0x4, R8 ;  /* 0x000000041908a825 */ /* 0x004fcc00078e0008 */
[----:B------:R-:W2:Y:S01]  /*0480*/  @!P2 LDG.E R8, desc[UR10][R8.64] ;  /* 0x0000000a0808a981 */ /* 0x000ea2000c1e1900 */
[----:B---3--:R-:W-:-:S06]  /*0490*/  @!P3 IMAD.WIDE.U32 R6, R27, 0x4, R6 ;  /* 0x000000041b06b825 */ /* 0x008fcc00078e0006 */
[----:B------:R-:W3:Y:S01]  /*04a0*/  @!P3 LDG.E R6, desc[UR10][R6.64] ;  /* 0x0000000a0606b981 */ /* 0x000ee2000c1e1900 */
[----:B------:R-:W-:Y:S02]  /*04b0*/  @!P0 LEA R21, R5, UR4, 0x2 ;  /* 0x0000000405158c11 */ /* 0x000fe4000f8e10ff */
[----:B------:R-:W-:Y:S02]  /*04c0*/  @!P1 LEA R17, R17, UR4, 0x2 ;  /* 0x0000000411119c11 */ /* 0x000fe4000f8e10ff */
[----:B------:R-:W-:Y:S02]  /*04d0*/  @!P2 LEA R19, R19, UR4, 0x2 ;  /* 0x000000041313ac11 */ /* 0x000fe4000f8e10ff */
[C---:B------:R-:W-:Y:S01]  /*04e0*/  @!P3 LEA R23, R15.reuse, UR4, 0x2 ;  /* 0x000000040f17bc11 */ /* 0x040fe2000f8e10ff */
[----:B------:R-:W-:Y:S01]  /*04f0*/  VIADD R5, R15, UR8 ;  /* 0x000000080f057c36 */ /* 0x000fe20008000000 */
[----:B----4-:R0:W-:Y:S04]  /*0500*/  @!P0 STS [R21], R12 ;  /* 0x0000000c15008388 */ /* 0x0101e80000000800 */
[----:B-----5:R0:W-:Y:S01]  /*0510*/  @!P1 STS [R17], R10 ;  /* 0x0000000a11009388 */ /* 0x0201e20000000800 */
[----:B------:R-:W-:-:S03]  /*0520*/  ISETP.GE.U32.AND P0, PT, R5, 0x1000, PT ;  /* 0x000010000500780c */ /* 0x000fc60003f06070 */
[----:B--2---:R0:W-:Y:S04]  /*0530*/  @!P2 STS [R19], R8 ;  /* 0x000000081300a388 */ /* 0x0041e80000000800 */
[----:B---3--:R0:W-:Y:S06]  /*0540*/  @!P3 STS [R23], R6 ;  /* 0x000000061700b388 */ /* 0x0081ec0000000800 */
[----:B------:R-:W-:Y:S05]  /*0550*/  @!P0 BRA `(.L_x_106) ;  /* 0xfffffffc00588947 */ /* 0x000fea000383ffff */
[----:B------:R-:W-:Y:S05]  /*0560*/  BSYNC.RECONVERGENT B0 ;  /* 0x0000000000007941 */ /* 0x000fea0003800200 */
.L_x_105:
[----:B------:R-:W-:Y:S01]  /*0570*/  BAR.SYNC.DEFER_BLOCKING 0x0 ;  /* 0x0000000000007b1d */ /* 0x000fe20000010000 */
[----:B------:R-:W-:Y:S01]  /*0580*/  LEA R4, R3, UR4, 0x3 ;  /* 0x0000000403047c11 */ /* 0x000fe2000f8e18ff */
[----:B------:R-:W-:-:S07]  /*0590*/  IMAD.MOV.U32 R5, RZ, RZ, RZ ;  /* 0x000000ffff057224 */ /* 0x000fce00078e00ff */
.L_x_138:
[----:B0-----:R-:W-:-:S05]  /*05a0*/  IMAD.IADD R6, R0, 0x1, R5 ;  /* 0x0000000100067824 */ /* 0x001fca00078e0205 */
[----:B------:R-:W-:-:S13]  /*05b0*/  ISETP.GT.U32.AND P0, PT, R6, 0xfff, PT ;  /* 0x00000fff0600780c */ /* 0x000fda0003f04070 */
[----:B-1234-:R-:W-:Y:S05]  /*05c0*/  @P0 BRA `(.L_x_107) ;  /* 0x0000000800f00947 */ /* 0x01efea0003800000 */
[C---:B------:R-:W-:Y:S01]  /*05d0*/  ISETP.GT.U32.AND P5, PT, R3.reuse, 0x1ff, PT ;  /* 0x000001ff0300780c */ /* 0x040fe20003fa4070 */
[----:B------:R-:W-:Y:S01]  /*05e0*/  BSSY.RECONVERGENT B0, `(.L_x_108) ;  /* 0x0000013000007945 */ /* 0x000fe20003800200 */
[C---:B------:R-:W-:Y:S02]  /*05f0*/  ISETP.GT.U32.AND P6, PT, R3.reuse, 0x1ff, PT ;  /* 0x000001ff0300780c */ /* 0x040fe40003fc4070 */
[C---:B------:R-:W-:Y:S02]  /*0600*/  ISETP.GT.U32.AND P0, PT, R3.reuse, 0x1ff, PT ;  /* 0x000001ff0300780c */ /* 0x040fe40003f04070 */
[C---:B------:R-:W-:Y:S02]  /*0610*/  ISETP.GT.U32.AND P1, PT, R3.reuse, 0x1ff, PT ;  /* 0x000001ff0300780c */ /* 0x040fe40003f24070 */
[C---:B------:R-:W-:Y:S02]  /*0620*/  ISETP.GT.U32.AND P2, PT, R3.reuse, 0x1ff, PT ;  /* 0x000001ff0300780c */ /* 0x040fe40003f44070 */
[----:B------:R-:W-:-:S02]  /*0630*/  ISETP.GT.U32.AND P3, PT, R3, 0x1ff, PT ;  /* 0x000001ff0300780c */ /* 0x000fc40003f64070 */
[----:B------:R-:W-:Y:S01]  /*0640*/  ISETP.GT.U32.AND P4, PT, R3, 0x1ff, PT ;  /* 0x000001ff0300780c */ /* 0x000fe20003f84070 */
[----:B------:R-:W-:-:S12]  /*0650*/  @P5 BRA `(.L_x_109) ;  /* 0x00000000002c5947 */ /* 0x000fd80003800000 */
[----:B------:R-:W-:Y:S01]  /*0660*/  LEA R6, R5, R4, 0xc ;  /* 0x0000000405067211 */ /* 0x000fe200078e60ff */
[----:B------:R-:W-:-:S07]  /*0670*/  IMAD.MOV.U32 R7, RZ, RZ, R3 ;  /* 0x000000ffff077224 */ /* 0x000fce00078e0003 */
.L_x_110:
[----:B------:R-:W0:Y:S01]  /*0680*/  LDS.64 R8, [R6] ;  /* 0x0000000006087984 */ /* 0x000e220000000a00 */
[----:B------:R-:W1:Y:S01]  /*0690*/  LDC R13, c[0x0][0x360] ;  /* 0x0000d800ff0d7b82 */ /* 0x000e620000000800 */
[----:B------:R-:W-:-:S05]  /*06a0*/  VIADD R7, R7, UR8 ;  /* 0x0000000807077c36 */ /* 0x000fca0008000000 */
[----:B------:R-:W-:Y:S01]  /*06b0*/  ISETP.GE.U32.AND P5, PT, R7, 0x200, PT ;  /* 0x000002000700780c */ /* 0x000fe20003fa6070 */
[C-C-:B0-----:R-:W-:Y:S01]  /*06c0*/  FADD R10, R8.reuse, R9.reuse ;  /* 0x00000009080a7221 */ /* 0x141fe20000000000 */
[----:B------:R-:W-:-:S05]  /*06d0*/  FADD R11, R8, -R9 ;  /* 0x80000009080b7221 */ /* 0x000fca0000000000 */
[----:B------:R1:W-:Y:S02]  /*06e0*/  STS.64 [R6], R10 ;  /* 0x0000000a06007388 */ /* 0x0003e40000000a00 */
[----:B-1----:R-:W-:-:S04]  /*06f0*/  IMAD R6, R13, 0x8, R6 ;  /* 0x000000080d067824 */ /* 0x002fc800078e0206 */
[----:B------:R-:W-:Y:S05]  /*0700*/  @!P5 BRA `(.L_x_110) ;  /* 0xfffffffc00dcd947 */ /* 0x000fea000383ffff */
.L_x_109:
[----:B------:R-:W-:Y:S05]  /*0710*/  BSYNC.RECONVERGENT B0 ;  /* 0x0000000000007941 */ /* 0x000fea0003800200 */
.L_x_108:
[----:B------:R-:W-:Y:S01]  /*0720*/  BAR.SYNC.DEFER_BLOCKING 0x0 ;  /* 0x0000000000007b1d */ /* 0x000fe20000010000 */
[----:B------:R-:W-:Y:S02]  /*0730*/  ISETP.GT.U32.AND P5, PT, R3, 0x1ff, PT ;  /* 0x000001ff0300780c */ /* 0x000fe40003fa4070 */
[----:B------:R-:W-:-:S03]  /*0740*/  LEA R6, R5, UR4, 0xc ;  /* 0x0000000405067c11 */ /* 0x000fc6000f8e60ff */
[----:B------:R-:W-:Y:S04]  /*0750*/  BSSY.RECONVERGENT B0, `(.L_x_111) ;  /* 0x0000010000007945 */ /* 0x000fe80003800200 */
[----:B------:R-:W-:Y:S05]  /*0760*/  @P6 BRA `(.L_x_112) ;  /* 0x0000000000386947 */ /* 0x000fea0003800000 */
[----:B------:R-:W-:-:S07]  /*0770*/  IMAD.MOV.U32 R7, RZ, RZ, R3 ;  /* 0x000000ffff077224 */ /* 0x000fce00078e0003 */
.L_x_113:
[C---:B0-----:R-:W-:Y:S01]  /*0780*/  IMAD.SHL.U32 R9, R7.reuse, 0x2, RZ ;  /* 0x0000000207097824 */ /* 0x041fe200078e00ff */
[C---:B------:R-:W-:Y:S01]  /*0790*/  LOP3.LUT R8, R7.reuse, 0x1, RZ, 0xc0, !PT ;  /* 0x0000000107087812 */ /* 0x040fe200078ec0ff */
[----:B------:R-:W-:-:S03]  /*07a0*/  VIADD R7, R7, UR8 ;  /* 0x0000000807077c36 */ /* 0x000fc60008000000 */
[----:B------:R-:W-:Y:S02]  /*07b0*/  LOP3.LUT R9, R8, 0x3ffffffc, R9, 0xf8, !PT ;  /* 0x3ffffffc08097812 */ /* 0x000fe400078ef809 */
[----:B------:R-:W-:-:S03]  /*07c0*/  ISETP.GE.U32.AND P6, PT, R7, 0x200, PT ;  /* 0x000002000700780c */ /* 0x000fc60003fc6070 */
[----:B------:R-:W-:-:S05]  /*07d0*/  IMAD R9, R9, 0x4, R6 ;  /* 0x0000000409097824 */ /* 0x000fca00078e0206 */
[----:B------:R-:W-:Y:S04]  /*07e0*/  LDS R8, [R9] ;  /* 0x0000000009087984 */ /* 0x000fe80000000800 */
[----:B------:R-:W0:Y:S02]  /*07f0*/  LDS R11, [R9+0x8] ;  /* 0x00000800090b7984 */ /* 0x000e240000000800 */
[C-C-:B0-----:R-:W-:Y:S01]  /*0800*/  FADD R10, R8.reuse, R11.reuse ;  /* 0x0000000b080a7221 */ /* 0x141fe20000000000 */
[----:B------:R-:W-:-:S04]  /*0810*/  FADD R8, R8, -R11 ;  /* 0x8000000b08087221 */ /* 0x000fc80000000000 */
[----:B------:R0:W-:Y:S04]  /*0820*/  STS [R9], R10 ;  /* 0x0000000a09007388 */ /* 0x0001e80000000800 */
[----:B------:R0:W-:Y:S01]  /*0830*/  STS [R9+0x8], R8 ;  /* 0x0000080809007388 */ /* 0x0001e20000000800 */
[----:B------:R-:W-:Y:S05]  /*0840*/  @!P6 BRA `(.L_x_113) ;  /* 0xfffffffc00cce947 */ /* 0x000fea000383ffff */
.L_x_112:
[----:B------:R-:W-:Y:S05]  /*0850*/  BSYNC.RECONVERGENT B0 ;  /* 0x0000000000007941 */ /* 0x000fea0003800200 */
.L_x_111:
[----:B------:R-:W-:Y:S01]  /*0860*/  BAR.SYNC.DEFER_BLOCKING 0x0 ;  /* 0x0000000000007b1d */ /* 0x000fe20000010000 */
[----:B------:R-:W-:-:S05]  /*0870*/  ISETP.GT.U32.AND P6, PT, R3, 0x1ff, PT ;  /* 0x000001ff0300780c */ /* 0x000fca0003fc4070 */
[----:B------:R-:W-:Y:S04]  /*0880*/  BSSY.RECONVERGENT B0, `(.L_x_114) ;  /* 0x0000010000007945 */ /* 0x000fe80003800200 */
[----:B------:R-:W-:Y:S05]  /*0890*/  @P0 BRA `(.L_x_115) ;  /* 0x0000000000380947 */ /* 0x000fea0003800000 */
[----:B------:R-:W-:-:S07]  /*08a0*/  IMAD.MOV.U32 R7, RZ, RZ, R3 ;  /* 0x000000ffff077224 */ /* 0x000fce00078e0003 */
.L_x_116:
[C---:B01----:R-:W-:Y:S02]  /*08b0*/  LOP3.LUT R8, R7.reuse, 0x3, RZ, 0xc0, !PT ;  /* 0x0000000307087812 */ /* 0x043fe400078ec0ff */
[C---:B------:R-:W-:Y:S01]  /*08c0*/  SHF.L.U32 R9, R7.reuse, 0x1, RZ ;  /* 0x0000000107097819 */ /* 0x040fe200000006ff */
        /* <DEDUP_REMOVED lines=11> */
.L_x_115:
[----:B------:R-:W-:Y:S05]  /*0980*/  BSYNC.RECONVERGENT B0 ;  /* 0x0000000000007941 */ /* 0x000fea0003800200 */
.L_x_114:
[----:B------:R-:W-:Y:S01]  /*0990*/  BAR.SYNC.DEFER_BLOCKING 0x0 ;  /* 0x0000000000007b1d */ /* 0x000fe20000010000 */
[----:B------:R-:W-:-:S05]  /*09a0*/  ISETP.GT.U32.AND P0, PT, R3, 0x1ff, PT ;  /* 0x000001ff0300780c */ /* 0x000fca0003f04070 */
[----:B------:R-:W-:Y:S04]  /*09b0*/  BSSY.RECONVERGENT B0, `(.L_x_117) ;  /* 0x0000010000007945 */ /* 0x000fe80003800200 */
[----:B------:R-:W-:Y:S05]  /*09c0*/  @P1 BRA `(.L_x_118) ;  /* 0x0000000000381947 */ /* 0x000fea0003800000 */
[----:B------:R-:W-:-:S07]  /*09d0*/  IMAD.MOV.U32 R7, RZ, RZ, R3 ;  /* 0x000000ffff077224 */ /* 0x000fce00078e0003 */
.L_x_119:
[C---:B012---:R-:W-:Y:S01]  /*09e0*/  IMAD.SHL.U32 R9, R7.reuse, 0x2, RZ ;  /* 0x0000000207097824 */ /* 0x047fe200078e00ff */
        /* <DEDUP_REMOVED lines=12> */
.L_x_118:
[----:B------:R-:W-:Y:S05]  /*0ab0*/  BSYNC.RECONVERGENT B0 ;  /* 0x0000000000007941 */ /* 0x000fea0003800200 */
.L_x_117:
[----:B------:R-:W-:Y:S06]  /*0ac0*/  BAR.SYNC.DEFER_BLOCKING 0x0 ;  /* 0x0000000000007b1d */ /* 0x000fec0000010000 */
[----:B------:R-:W-:Y:S04]  /*0ad0*/  BSSY.RECONVERGENT B0, `(.L_x_120) ;  /* 0x0000010000007945 */ /* 0x000fe80003800200 */
[----:B------:R-:W-:Y:S05]  /*0ae0*/  @P2 BRA `(.L_x_121) ;  /* 0x0000000000382947 */ /* 0x000fea0003800000 */
[----:B------:R-:W-:-:S07]  /*0af0*/  IMAD.MOV.U32 R7, RZ, RZ, R3 ;  /* 0x000000ffff077224 */ /* 0x000fce00078e0003 */
.L_x_122:
[C---:B0123--:R-:W-:Y:S01]  /*0b00*/  IMAD.SHL.U32 R9, R7.reuse, 0x2, RZ ;  /* 0x0000000207097824 */ /* 0x04ffe200078e00ff */
[C---:B------:R-:W-:Y:S01]  /*0b10*/  LOP3.LUT R8, R7.reuse, 0xf, RZ, 0xc0, !PT ;  /* 0x0000000f07087812 */ /* 0x040fe200078ec0ff */
[----:B------:R-:W-:-:S03]  /*0b20*/  VIADD R7, R7, UR8 ;  /* 0x0000000807077c36 */ /* 0x000fc60008000000 */
[----:B------:R-:W-:Y:S02]  /*0b30*/  LOP3.LUT R9, R8, 0x3fffffe0, R9, 0xf8, !PT ;  /* 0x3fffffe008097812 */ /* 0x000fe400078ef809 */
[----:B------:R-:W-:Y:S02]  /*0b40*/  ISETP.GE.U32.AND P1, PT, R7, 0x200, PT ;  /* 0x000002000700780c */ /* 0x000fe40003f26070 */
[----:B------:R-:W-:-:S05]  /*0b50*/  LEA R9, R9, R6, 0x2 ;  /* 0x0000000609097211 */ /* 0x000fca00078e10ff */
[----:B------:R-:W-:Y:S04]  /*0b60*/  LDS R8, [R9] ;  /* 0x0000000009087984 */ /* 0x000fe80000000800 */
[----:B------:R-:W0:Y:S02]  /*0b70*/  LDS R11, [R9+0x40] ;  /* 0x00004000090b7984 */ /* 0x000e240000000800 */
[C-C-:B0-----:R-:W-:Y:S01]  /*0b80*/  FADD R10, R8.reuse, R11.reuse ;  /* 0x0000000b080a7221 */ /* 0x141fe20000000000 */
[----:B------:R-:W-:-:S04]  /*0b90*/  FADD R8, R8, -R11 ;  /* 0x8000000b08087221 */ /* 0x000fc80000000000 */
[----:B------:R3:W-:Y:S04]  /*0ba0*/  STS [R9], R10 ;  /* 0x0000000a09007388 */ /* 0x0007e80000000800 */
[----:B------:R3:W-:Y:S01]  /*0bb0*/  STS [R9+0x40], R8 ;  /* 0x0000400809007388 */ /* 0x0007e20000000800 */
[----:B------:R-:W-:Y:S05]  /*0bc0*/  @!P1 BRA `(.L_x_122) ;  /* 0xfffffffc00cc9947 */ /* 0x000fea000383ffff */
.L_x_121:
[----:B------:R-:W-:Y:S05]  /*0bd0*/  BSYNC.RECONVERGENT B0 ;  /* 0x0000000000007941 */ /* 0x000fea0003800200 */
.L_x_120:
[----:B------:R-:W-:Y:S06]  /*0be0*/  BAR.SYNC.DEFER_BLOCKING 0x0 ;  /* 0x0000000000007b1d */ /* 0x000fec0000010000 */
[----:B------:R-:W-:Y:S04]  /*0bf0*/  BSSY.RECONVERGENT B0, `(.L_x_123) ;  /* 0x0000010000007945 */ /* 0x000fe80003800200 */
[----:B------:R-:W-:Y:S05]  /*0c00*/  @P3 BRA `(.L_x_124) ;  /* 0x0000000000383947 */ /* 0x000fea0003800000 */
[----:B------:R-:W-:-:S07]  /*0c10*/  IMAD.MOV.U32 R7, RZ, RZ, R3 ;  /* 0x000000ffff077224 */ /* 0x000fce00078e0003 */
.L_x_125:
[C---:B01234-:R-:W-:Y:S01]  /*0c20*/  IMAD.SHL.U32 R9, R7.reuse, 0x2, RZ ;  /* 0x0000000207097824 */ /* 0x05ffe200078e00ff */
        /* <DEDUP_REMOVED lines=12> */
.L_x_124:
[----:B------:R-:W-:Y:S05]  /*0cf0*/  BSYNC.RECONVERGENT B0 ;  /* 0x0000000000007941 */ /* 0x000fea0003800200 */
.L_x_123:
[----:B------:R-:W-:Y:S06]  /*0d00*/  BAR.SYNC.DEFER_BLOCKING 0x0 ;  /* 0x0000000000007b1d */ /* 0x000fec0000010000 */
[----:B------:R-:W-:Y:S04]  /*0d10*/  BSSY.RECONVERGENT B0, `(.L_x_126) ;  /* 0x0000010000007945 */ /* 0x000fe80003800200 */
[----:B------:R-:W-:Y:S05]  /*0d20*/  @P4 BRA `(.L_x_127) ;  /* 0x0000000000384947 */ /* 0x000fea0003800000 */
[----:B------:R-:W-:-:S07]  /*0d30*/  IMAD.MOV.U32 R7, RZ, RZ, R3 ;  /* 0x000000ffff077224 */ /* 0x000fce00078e0003 */
.L_x_128:
[C---:B01234-:R-:W-:Y:S01]  /*0d40*/  IMAD.SHL.U32 R9, R7.reuse, 0x2, RZ ;  /* 0x0000000207097824 */ /* 0x05ffe200078e00ff */
[C---:B------:R-:W-:Y:S02]  /*0d50*/  LOP3.LUT R8, R7.reuse, 0x3f, RZ, 0xc0, !PT ;  /* 0x0000003f07087812 */ /* 0x040fe400078ec0ff */
[----:B------:R-:W-:Y:S02]  /*0d60*/  IADD3 R7, PT, PT, R7, UR8, RZ ;  /* 0x0000000807077c10 */ /* 0x000fe4000fffe0ff */
        /* <DEDUP_REMOVED lines=10> */
.L_x_127:
[----:B------:R-:W-:Y:S05]  /*0e10*/  BSYNC.RECONVERGENT B0 ;  /* 0x0000000000007941 */ /* 0x000fea0003800200 */
.L_x_126:
[----:B------:R-:W-:Y:S06]  /*0e20*/  BAR.SYNC.DEFER_BLOCKING 0x0 ;  /* 0x0000000000007b1d */ /* 0x000fec0000010000 */
[----:B------:R-:W-:Y:S04]  /*0e30*/  BSSY.RECONVERGENT B0, `(.L_x_129) ;  /* 0x0000010000007945 */ /* 0x000fe80003800200 */
[----:B------:R-:W-:Y:S05]  /*0e40*/  @P5 BRA `(.L_x_130) ;  /* 0x0000000000385947 */ /* 0x000fea0003800000 */
[----:B------:R-:W-:-:S07]  /*0e50*/  IMAD.MOV.U32 R7, RZ, RZ, R3 ;  /* 0x000000ffff077224 */ /* 0x000fce00078e0003 */
.L_x_131:
        /* <DEDUP_REMOVED lines=13> */
.L_x_130:
[----:B------:R-:W-:Y:S05]  /*0f30*/  BSYNC.RECONVERGENT B0 ;  /* 0x0000000000007941 */ /* 0x000fea0003800200 */
.L_x_129:
[----:B------:R-:W-:Y:S06]  /*0f40*/  BAR.SYNC.DEFER_BLOCKING 0x0 ;  /* 0x0000000000007b1d */ /* 0x000fec0000010000 */
[----:B------:R-:W-:Y:S04]  /*0f50*/  BSSY.RECONVERGENT B0, `(.L_x_132) ;  /* 0x0000010000007945 */ /* 0x000fe80003800200 */
[----:B------:R-:W-:Y:S05]  /*0f60*/  @P6 BRA `(.L_x_133) ;  /* 0x0000000000386947 */ /* 0x000fea0003800000 */
[----:B------:R-:W-:-:S07]  /*0f70*/  IMAD.MOV.U32 R7, RZ, RZ, R3 ;  /* 0x000000ffff077224 */ /* 0x000fce00078e0003 */
.L_x_134:
        /* <DEDUP_REMOVED lines=13> */
.L_x_133:
[----:B------:R-:W-:Y:S05]  /*1050*/  BSYNC.RECONVERGENT B0 ;  /* 0x0000000000007941 */ /* 0x000fea0003800200 */
.L_x_132:
[----:B------:R-:W-:Y:S06]  /*1060*/  BAR.SYNC.DEFER_BLOCKING 0x0 ;  /* 0x0000000000007b1d */ /* 0x000fec0000010000 */
[----:B------:R-:W-:Y:S04]  /*1070*/  BSSY.RECONVERGENT B0, `(.L_x_135) ;  /* 0x0000010000007945 */ /* 0x000fe80003800200 */
[----:B------:R-:W-:Y:S05]  /*1080*/  @P0 BRA `(.L_x_136) ;  /* 0x0000000000380947 */ /* 0x000fea0003800000 */
[----:B------:R-:W-:-:S07]  /*1090*/  MOV R7, R3 ;  /* 0x0000000300077202 */ /* 0x000fce0000000f00 */
.L_x_137:
[----:B01234-:R-:W-:-:S05]  /*10a0*/  IMAD.SHL.U32 R8, R7, 0x2, RZ ;  /* 0x0000000207087824 */ /* 0x01ffca00078e00ff */
[----:B------:R-:W-:-:S05]  /*10b0*/  LOP3.LUT R8, R8, 0x3ffffc00, RZ, 0xc0, !PT ;  /* 0x3ffffc0008087812 */ /* 0x000fca00078ec0ff */
[----:B------:R-:W-:Y:S02]  /*10c0*/  IMAD.IADD R9, R8, 0x1, R7 ;  /* 0x0000000108097824 */ /* 0x000fe400078e0207 */
[----:B------:R-:W-:Y:S02]  /*10d0*/  VIADD R7, R7, UR8 ;  /* 0x0000000807077c36 */ /* 0x000fe40008000000 */
[----:B------:R-:W-:-:S03]  /*10e0*/  IMAD R9, R9, 0x4, R6 ;  /* 0x0000000409097824 */ /* 0x000fc600078e0206 */
[----:B------:R-:W-:Y:S02]  /*10f0*/  ISETP.GE.U32.AND P0, PT, R7, 0x200, PT ;  /* 0x000002000700780c */ /* 0x000fe40003f06070 */
[----:B------:R-:W-:Y:S04]  /*1100*/  LDS R8, [R9] ;  /* 0x0000000009087984 */ /* 0x000fe80000000800 */
[----:B------:R-:W0:Y:S02]  /*1110*/  LDS R11, [R9+0x800] ;  /* 0x00080000090b7984 */ /* 0x000e240000000800 */
[C-C-:B0-----:R-:W-:Y:S01]  /*1120*/  FADD R10, R8.reuse, R11.reuse ;  /* 0x0000000b080a7221 */ /* 0x141fe20000000000 */
[----:B------:R-:W-:-:S04]  /*1130*/  FADD R8, R8, -R11 ;  /* 0x8000000b08087221 */ /* 0x000fc80000000000 */
[----:B------:R0:W-:Y:S04]  /*1140*/  STS [R9], R10 ;  /* 0x0000000a09007388 */ /* 0x0001e80000000800 */
[----:B------:R0:W-:Y:S01]  /*1150*/  STS [R9+0x800], R8 ;  /* 0x0008000809007388 */ /* 0x0001e20000000800 */
[----:B------:R-:W-:Y:S05]  /*1160*/  @!P0 BRA `(.L_x_137) ;  /* 0xfffffffc00cc8947 */ /* 0x000fea000383ffff */
.L_x_136:
[----:B------:R-:W-:Y:S05]  /*1170*/  BSYNC.RECONVERGENT B0 ;  /* 0x0000000000007941 */ /* 0x000fea0003800200 */
.L_x_135:
[----:B------:R-:W-:Y:S06]  /*1180*/  BAR.SYNC.DEFER_BLOCKING 0x0 ;  /* 0x0000000000007b1d */ /* 0x000fec0000010000 */
.L_x_107:
[----:B------:R-:W-:-:S05]  /*1190*/  VIADD R5, R5, 0x1 ;  /* 0x0000000105057836 */ /* 0x000fca0000000000 */
[----:B------:R-:W-:-:S13]  /*11a0*/  ISETP.NE.AND P0, PT, R5, 0x4, PT ;  /* 0x000000040500780c */ /* 0x000fda0003f05270 */
[----:B------:R-:W-:Y:S05]  /*11b0*/  @P0 BRA `(.L_x_138) ;  /* 0xfffffff000f80947 */ /* 0x000fea000383ffff */
[----:B------:R-:W0:Y:S01]  /*11c0*/  LDC R12, c[0x0][0x360] ;  /* 0x0000d800ff0c7b82 */ /* 0x000e220000000800 */
[----:B------:R-:W-:Y:S01]  /*11d0*/  ISETP.NE.AND P0, PT, R2, 0x2, PT ;  /* 0x000000020200780c */ /* 0x000fe20003f05270 */
[----:B------:R-:W-:Y:S01]  /*11e0*/  UIMAD UR6, UR8, 0xc, UR4 ;  /* 0x0000000c080678a4 */ /* 0x000fe2000f8e0204 */
[----:B------:R-:W-:Y:S11]  /*11f0*/  BSSY.RECONVERGENT B0, `(.L_x_139) ;  /* 0x0000011000007945 */ /* 0x000ff60003800200 */
[----:B------:R-:W-:Y:S05]  /*1200*/  @!P0 BRA `(.L_x_140) ;  /* 0x00000000003c8947 */ /* 0x000fea0003800000 */
[----:B------:R-:W-:-:S07]  /*1210*/  IMAD.MOV.U32 R7, RZ, RZ, RZ ;  /* 0x000000ffff077224 */ /* 0x000fce00078e00ff */
.L_x_141:
[----:B------:R-:W-:Y:S01]  /*1220*/  LEA.HI R11, R3, R0, RZ, 0x16 ;  /* 0x00000000030b7211 */ /* 0x000fe200078fb0ff */
[----:B------:R-:W-:-:S03]  /*1230*/  VIADD R7, R7, 0x1 ;  /* 0x0000000107077836 */ /* 0x000fc60000000000 */
[----:B------:R-:W-:-:S13]  /*1240*/  ISETP.GT.U32.AND P0, PT, R11, 0xfff, PT ;  /* 0x00000fff0b00780c */ /* 0x000fda0003f04070 */
[C---:B01234-:R-:W-:Y:S01]  /*1250*/  @!P0 LEA R8, R3.reuse, UR4, 0x2 ;  /* 0x0000000403088c11 */ /* 0x05ffe2000f8e10ff */
[----:B------:R-:W0:Y:S01]  /*1260*/  @!P0 LDC.64 R4, c[0x0][0x388] ;  /* 0x0000e200ff048b82 */ /* 0x000e220000000a00 */
[C---:B------:R-:W-:Y:S02]  /*1270*/  @!P0 LOP3.LUT R6, R3.reuse, 0x3ff, RZ, 0xc0, !PT ;  /* 0x000003ff03068812 */ /* 0x040fe400078ec0ff */
[----:B------:R-:W-:Y:S01]  /*1280*/  IADD3 R3, PT, PT, R3, UR8, RZ ;  /* 0x0000000803037c10 */ /* 0x000fe2000fffe0ff */
[----:B------:R-:W1:Y:S02]  /*1290*/  @!P0 LDS R9, [R8] ;  /* 0x0000000008098984 */ /* 0x000e640000000800 */
[----:B------:R-:W-:Y:S01]  /*12a0*/  @!P0 IMAD R11, R11, 0x400, R6 ;  /* 0x000004000b0b8824 */ /* 0x000fe200078e0206 */
[----:B------:R-:W-:-:S03]  /*12b0*/  LOP3.LUT R6, R7, R2, RZ, 0x3c, !PT ;  /* 0x0000000207067212 */ /* 0x000fc600078e3cff */
[----:B0-----:R-:W-:-:S05]  /*12c0*/  @!P0 IMAD.WIDE.U32 R4, R11, 0x4, R4 ;  /* 0x000000040b048825 */ /* 0x001fca00078e0004 */
[----:B-1----:R0:W-:Y:S01]  /*12d0*/  @!P0 STG.E desc[UR10][R4.64], R9 ;  /* 0x0000000904008986 */ /* 0x0021e2000c10190a */
[----:B------:R-:W-:-:S13]  /*12e0*/  ISETP.NE.AND P0, PT, R6, 0x2, PT ;  /* 0x000000020600780c */ /* 0x000fda0003f05270 */
[----:B0-----:R-:W-:Y:S05]  /*12f0*/  @P0 BRA `(.L_x_141) ;  /* 0xfffffffc00c80947 */ /* 0x001fea000383ffff */
.L_x_140:
[----:B------:R-:W-:Y:S05]  /*1300*/  BSYNC.RECONVERGENT B0 ;  /* 0x0000000000007941 */ /* 0x000fea0003800200 */
.L_x_139:
[C-C-:B0-----:R-:W-:Y:S01]  /*1310*/  IMAD R17, R12.reuse, 0x2, R3.reuse ;  /* 0x000000020c117824 */ /* 0x141fe200078e0203 */
[----:B------:R-:W-:Y:S01]  /*1320*/  ULEA UR5, UR8, UR4, 0x3 ;  /* 0x0000000408057291 */ /* 0x000fe2000f8e18ff */
[C---:B------:R-:W-:Y:S01]  /*1330*/  IMAD.SHL.U32 R19, R3.reuse, 0x4, RZ ;  /* 0x0000000403137824 */ /* 0x040fe200078e00ff */
[----:B------:R-:W-:Y:S01]  /*1340*/  ULEA UR7, UR8, UR4, 0x2 ;  /* 0x0000000408077291 */ /* 0x000fe2000f8e10ff */
[----:B------:R-:W-:Y:S02]  /*1350*/  IMAD R15, R12, 0x3, R3 ;  /* 0x000000030c0f7824 */ /* 0x000fe400078e0203 */
[----:B------:R-:W-:-:S09]  /*1360*/  VIADD R13, R3, UR8 ;  /* 0x00000008030d7c36 */ /* 0x000fd20008000000 */
.L_x_142:
[-C--:B------:R-:W-:Y:S02]  /*1370*/  LEA.HI R29, R3, R0.reuse, RZ, 0x16 ;  /* 0x00000000031d7211 */ /* 0x080fe400078fb0ff */
[-C--:B------:R-:W-:Y:S02]  /*1380*/  LEA.HI R18, R13, R0.reuse, RZ, 0x16 ;  /* 0x000000000d127211 */ /* 0x080fe400078fb0ff */
[-C--:B------:R-:W-:Y:S02]  /*1390*/  LEA.HI R20, R17, R0.reuse, RZ, 0x16 ;  /* 0x0000000011147211 */ /* 0x080fe400078fb0ff */
[----:B------:R-:W-:Y:S02]  /*13a0*/  LEA.HI R2, R15, R0, RZ, 0x16 ;  /* 0x000000000f027211 */ /* 0x000fe400078fb0ff */
[----:B------:R-:W-:Y:S02]  /*13b0*/  ISETP.GT.U32.AND P0, PT, R29, 0xfff, PT ;  /* 0x00000fff1d00780c */ /* 0x000fe40003f04070 */
[----:B------:R-:W-:-:S02]  /*13c0*/  ISETP.GT.U32.AND P1, PT, R18, 0xfff, PT ;  /* 0x00000fff1200780c */ /* 0x000fc40003f24070 */
[----:B------:R-:W-:Y:S02]  /*13d0*/  ISETP.GT.U32.AND P2, PT, R20, 0xfff, PT ;  /* 0x00000fff1400780c */ /* 0x000fe40003f44070 */
[----:B------:R-:W-:-:S07]  /*13e0*/  ISETP.GT.U32.AND P3, PT, R2, 0xfff, PT ;  /* 0x00000fff0200780c */ /* 0x000fce0003f64070 */
[----:B0-----:R-:W0:Y:S01]  /*13f0*/  @!P0 LDS R27, [R19+UR4] ;  /* 0x00000004131b8984 */ /* 0x001e220008000800 */
[----:B------:R-:W5:Y:S01]  /*1400*/  @!P0 LDC.64 R6, c[0x0][0x388] ;  /* 0x0000e200ff068b82 */ /* 0x000f620000000a00 */
[----:B------:R-:W-:Y:S02]  /*1410*/  @!P0 LOP3.LUT R14, R3, 0x3ff, RZ, 0xc0, !PT ;  /* 0x000003ff030e8812 */ /* 0x000fe400078ec0ff */
[----:B------:R-:W0:Y:S01]  /*1420*/  @!P1 LDS R25, [R19+UR7] ;  /* 0x0000000713199984 */ /* 0x000e220008000800 */
[----:B------:R-:W-:Y:S01]  /*1430*/  @!P1 LOP3.LUT R16, R13, 0x3ff, RZ, 0xc0, !PT ;  /* 0x000003ff0d109812 */ /* 0x000fe200078ec0ff */
[----:B------:R-:W-:Y:S01]  /*1440*/  IMAD R13, R12, 0x4, R13 ;  /* 0x000000040c0d7824 */ /* 0x000fe200078e020d */
[----:B------:R-:W-:Y:S01]  /*1450*/  IADD3 R3, PT, PT, R3, UR8, R12 ;  /* 0x0000000803037c10 */ /* 0x000fe2000fffe00c */
[----:B------:R-:W0:Y:S01]  /*1460*/  @!P2 LDS R23, [R19+UR5] ;  /* 0x000000051317a984 */ /* 0x000e220008000800 */
[----:B-1234-:R-:W1:Y:S01]  /*1470*/  @!P1 LDC.64 R10, c[0x0][0x388] ;  /* 0x0000e200ff0a9b82 */ /* 0x01ee620000000a00 */
[----:B------:R-:W-:Y:S01]  /*1480*/  @!P0 IMAD R29, R29, 0x400, R14 ;  /* 0x000004001d1d8824 */ /* 0x000fe200078e020e */
[----:B------:R-:W-:Y:S01]  /*1490*/  @!P2 LOP3.LUT R14, R17, 0x3ff, RZ, 0xc0, !PT ;  /* 0x000003ff110ea812 */ /* 0x000fe200078ec0ff */
[----:B------:R2:W3:Y:S01]  /*14a0*/  @!P3 LDS R21, [R19+UR6] ;  /* 0x000000061315b984 */ /* 0x0004e20008000800 */
[----:B------:R-:W-:Y:S01]  /*14b0*/  @!P1 IMAD R16, R18, 0x400, R16 ;  /* 0x0000040012109824 */ /* 0x000fe200078e0210 */
[----:B------:R-:W-:Y:S01]  /*14c0*/  @!P3 LOP3.LUT R18, R15, 0x3ff, RZ, 0xc0, !PT ;  /* 0x000003ff0f12b812 */ /* 0x000fe200078ec0ff */
[----:B------:R-:W-:Y:S01]  /*14d0*/  IMAD R15, R12, 0x4, R15 ;  /* 0x000000040c0f7824 */ /* 0x000fe200078e020f */
[----:B------:R-:W-:Y:S01]  /*14e0*/  IADD3 R3, PT, PT, R3, UR8, R12 ;  /* 0x0000000803037c10 */ /* 0x000fe2000fffe00c */
[----:B------:R-:W4:Y:S01]  /*14f0*/  @!P2 LDC.64 R8, c[0x0][0x388] ;  /* 0x0000e200ff08ab82 */ /* 0x000f220000000a00 */
[----:B------:R-:W-:Y:S01]  /*1500*/  @!P2 IMAD R14, R20, 0x400, R14 ;  /* 0x00000400140ea824 */ /* 0x000fe200078e020e */
[----:B------:R-:W-:Y:S01]  /*1510*/  LEA R17, R12, R17, 0x2 ;  /* 0x000000110c117211 */ /* 0x000fe200078e10ff */
[----:B------:R-:W-:-:S02]  /*1520*/  @!P3 IMAD R18, R2, 0x400, R18 ;  /* 0x000004000212b824 */ /* 0x000fc400078e0212 */
[----:B--2---:R-:W-:-:S03]  /*1530*/  IMAD R19, R12, 0x10, R19 ;  /* 0x000000100c137824 */ /* 0x004fc600078e0213 */
[----:B------:R-:W2:Y:S01]  /*1540*/  @!P3 LDC.64 R4, c[0x0][0x388] ;  /* 0x0000e200ff04bb82 */ /* 0x000ea20000000a00 */
[----:B-----5:R-:W-:-:S04]  /*1550*/  @!P0 IMAD.WIDE.U32 R6, R29, 0x4, R6 ;  /* 0x000000041d068825 */ /* 0x020fc800078e0006 */
[----:B-1----:R-:W-:Y:S01]  /*1560*/  @!P1 IMAD.WIDE.U32 R10, R16, 0x4, R10 ;  /* 0x00000004100a9825 */ /* 0x002fe200078e000a */
[----:B0-----:R0:W-:Y:S03]  /*1570*/  @!P0 STG.E desc[UR10][R6.64], R27 ;  /* 0x0000001b06008986 */ /* 0x0011e6000c10190a */
[----:B----4-:R-:W-:Y:S01]  /*1580*/  @!P2 IMAD.WIDE.U32 R8, R14, 0x4, R8 ;  /* 0x000000040e08a825 */ /* 0x010fe200078e0008 */
[----:B------:R-:W-:Y:S01]  /*1590*/  ISETP.GE.U32.AND P0, PT, R3, 0x1000, PT ;  /* 0x000010000300780c */ /* 0x000fe20003f06070 */
[----:B------:R0:W-:Y:S04]  /*15a0*/  @!P1 STG.E desc[UR10][R10.64], R25 ;  /* 0x000000190a009986 */ /* 0x0001e8000c10190a */
[----:B------:R0:W-:Y:S01]  /*15b0*/  @!P2 STG.E desc[UR10][R8.64], R23 ;  /* 0x000000170800a986 */ /* 0x0001e2000c10190a */
[----:B--2---:R-:W-:-:S05]  /*15c0*/  @!P3 IMAD.WIDE.U32 R4, R18, 0x4, R4 ;  /* 0x000000041204b825 */ /* 0x004fca00078e0004 */
[----:B---3--:R0:W-:Y:S02]  /*15d0*/  @!P3 STG.E desc[UR10][R4.64], R21 ;  /* 0x000000150400b986 */ /* 0x0081e4000c10190a */
[----:B------:R-:W-:Y:S05]  /*15e0*/  @!P0 BRA `(.L_x_142) ;  /* 0xfffffffc00608947 */ /* 0x000fea000383ffff */
[----:B------:R-:W-:Y:S05]  /*15f0*/  EXIT ;  /* 0x000000000000794d */ /* 0x000fea0003800000 */
        .weak           $__internal_0_$__cuda_sm20_div_u16
        .type           $__internal_0_$__cuda_sm20_div_u16,@function
        .size           $__internal_0_$__cuda_sm20_div_u16,(.L_x_144 - $__internal_0_$__cuda_sm20_div_u16)
$__internal_0_$__cuda_sm20_div_u16:
[----:B------:R-:W0:Y:S01]  /*1600*/  I2F.U16 R2, R4 ;  /* 0x0000000400027306 */ /* 0x000e220000101000 */
[----:B------:R-:W-:Y:S01]  /*1610*/  IMAD.MOV.U32 R5, RZ, RZ, 0x4b800000 ;  /* 0x4b800000ff057424 */ /* 0x000fe200078e00ff */
[C---:B0-----:R-:W-:Y:S02]  /*1620*/  FSETP.GEU.AND P1, PT, |R2|.reuse, 1.175494350822287508e-38, PT ;  /* 0x008000000200780b */ /* 0x041fe40003f2e200 */
[----:B------:R-:W-:Y:S02]  /*1630*/  FSETP.GT.AND P0, PT, |R2|, 8.50705917302346158658e+37, PT ;  /* 0x7e8000000200780b */ /* 0x000fe40003f04200 */
[----:B------:R-:W-:-:S04]  /*1640*/  FSEL R5, R5, 1, !P1 ;  /* 0x3f80000005057808 */ /* 0x000fc80004800000 */
[----:B------:R-:W-:Y:S02]  /*1650*/  FSEL R5, R5, 0.25, !P0 ;  /* 0x3e80000005057808 */ /* 0x000fe40004000000 */
[----:B------:R-:W-:Y:S01]  /*1660*/  ISETP.NE.U32.AND P0, PT, R4, RZ, PT ;  /* 0x000000ff0400720c */ /* 0x000fe20003f05070 */
[----:B------:R-:W-:Y:S02]  /*1670*/  IMAD.MOV.U32 R4, RZ, RZ, R8 ;  /* 0x000000ffff047224 */ /* 0x000fe400078e0008 */
[----:B------:R-:W-:Y:S01]  /*1680*/  FMUL R6, R2, R5 ;  /* 0x0000000502067220 */ /* 0x000fe20000400000 */
[----:B------:R-:W-:-:S04]  /*1690*/  LOP3.LUT R2, R7, 0xffff, RZ, 0xc0, !PT ;  /* 0x0000ffff07027812 */ /* 0x000fc800078ec0ff */
[----:B------:R-:W-:Y:S01]  /*16a0*/  I2FP.F32.U32.RZ R2, R2 ;  /* 0x0000000200027245 */ /* 0x000fe2000020d000 */
[----:B------:R-:W0:Y:S02]  /*16b0*/  MUFU.RCP R6, R6 ;  /* 0x0000000600067308 */ /* 0x000e240000001000 */
[----:B0-----:R-:W-:-:S04]  /*16c0*/  FMUL R5, R5, R6 ;  /* 0x0000000605057220 */ /* 0x001fc80000400000 */
[----:B------:R-:W-:-:S04]  /*16d0*/  VIADD R5, R5, 0x2 ;  /* 0x0000000205057836 */ /* 0x000fc80000000000 */
[----:B------:R-:W-:Y:S01]  /*16e0*/  FMUL.RZ R2, R2, R5 ;  /* 0x0000000502027220 */ /* 0x000fe2000040c000 */
[----:B------:R-:W-:-:S05]  /*16f0*/  IMAD.MOV.U32 R5, RZ, RZ, 0x0 ;  /* 0x00000000ff057424 */ /* 0x000fca00078e00ff */
[----:B------:R-:W0:Y:S02]  /*1700*/  F2I.U32.TRUNC.NTZ R2, R2 ;  /* 0x0000000200027305 */ /* 0x000e24000020f000 */
[----:B0-----:R-:W-:Y:S01]  /*1710*/  LOP3.LUT R7, R2, 0xffff, RZ, 0xc0, !PT ;  /* 0x0000ffff02077812 */ /* 0x001fe200078ec0ff */
[----:B------:R-:W-:Y:S01]  /*1720*/  @!P0 IMAD.MOV.U32 R7, RZ, RZ, -0x1 ;  /* 0xffffffffff078424 */ /* 0x000fe200078e00ff */
[----:B------:R-:W-:Y:S06]  /*1730*/  RET.REL.NODEC R4 `(_Z25hadamard_columns_baselinePKfPf) ;  /* 0xffffffe804307950 */ /* 0x000fec0003c3ffff */
.L_x_143:
        /* <DEDUP_REMOVED lines=12> */
.L_x_144:


//--------------------- .nv.shared._Z23fused_ht_gemm_pipelinedPKfS0_Pf --------------------------
	.section	.nv.shared._Z23fused_ht_gemm_pipelinedPKfS0_Pf,"aw",@nobits
	.sectionflags	@""
	.align	16
	.zero		1024


//--------------------- .nv.shared.reserved.0     --------------------------
	.section	.nv.shared.reserved.0,"aw",@nobits
	.weak		__nv_reservedSMEM_offset_0_alias
	.size		__nv_reservedSMEM_offset_0_alias, 0, 64
	.other		__nv_reservedSMEM_offset_0_alias,@"STO_CUDA_RESERVED_SHARED STV_DEFAULT"
__nv_reservedSMEM_offset_0_alias:
	.zero		0
	.zero		64


//--------------------- .nv.shared._Z13gemm_baselinePKfS0_Pf --------------------------
	.section	.nv.shared._Z13gemm_baselinePKfS0_Pf,"aw",@nobits
	.sectionflags	@""
	.align	16
	.zero		1024


//--------------------- .nv.shared._Z25hadamard_columns_baselinePKfPf --------------------------
	.section	.nv.shared._Z25hadamard_columns_baselinePKfPf,"aw",@nobits
	.sectionflags	@""
	.align	16
	.zero		1024


//--------------------- .nv.constant0._Z23fused_ht_gemm_pipelinedPKfS0_Pf --------------------------
	.section	.nv.constant0._Z23fused_ht_gemm_pipelinedPKfS0_Pf,"a",@progbits
	.sectionflags	@""
	.align	4
.nv.constant0._Z23fused_ht_gemm_pipelinedPKfS0_Pf:
	.zero		920


//--------------------- .nv.constant0._Z13gemm_baselinePKfS0_Pf --------------------------
	.section	.nv.constant0._Z13gemm_baselinePKfS0_Pf,"a",@progbits
	.sectionflags	@""
	.align	4
.nv.constant0._Z13gemm_baselinePKfS0_Pf:
	.zero		920


//--------------------- .nv.constant0._Z25hadamard_columns_baselinePKfPf --------------------------
	.section	.nv.constant0._Z25hadamard_columns_baselinePKfPf,"a",@progbits
	.sectionflags	@""
	.align	4
.nv.constant0._Z25hadamard_columns_baselinePKfPf:
	.zero		912


//--------------------- SYMBOLS --------------------------

	.type		.nv.reservedSmem.offset0,@object
	.size		.nv.reservedSmem.offset0,0x4
	.type		.nv.reservedSmem.cap,@object
	.size		.nv.reservedSmem.cap,0x4
